//
// Generated by NVIDIA NVVM Compiler
//
// Compiler Build ID: CL-36424714
// Cuda compilation tools, release 13.0, V13.0.88
// Based on NVVM 20.0.0
//

.version 9.0
.target sm_100
.address_size 64

	// .globl	_Z14calcMatrixDist6MatrixS_S_
.extern .func __assertfail
(
	.param .b64 __assertfail_param_0,
	.param .b64 __assertfail_param_1,
	.param .b32 __assertfail_param_2,
	.param .b64 __assertfail_param_3,
	.param .b64 __assertfail_param_4
)
;
.global .align 1 .b8 __unnamed_1[44] = {118, 111, 105, 100, 32, 99, 97, 108, 99, 77, 97, 116, 114, 105, 120, 68, 105, 115, 116, 40, 77, 97, 116, 114, 105, 120, 44, 32, 77, 97, 116, 114, 105, 120, 44, 32, 77, 97, 116, 114, 105, 120, 41};
// _ZZ14calcMatrixDist6MatrixS_S_E7sharedM has been demoted
// _ZZ14calcMatrixDist6MatrixS_S_E7sharedN has been demoted
.global .align 1 .b8 __unnamed_2[46] = {118, 111, 105, 100, 32, 102, 105, 110, 100, 77, 105, 110, 68, 105, 115, 116, 73, 100, 120, 40, 77, 97, 116, 114, 105, 120, 44, 32, 77, 97, 116, 114, 105, 120, 44, 32, 105, 110, 116, 44, 32, 105, 110, 116, 41};
.global .align 1 .b8 $str[19] = {77, 46, 119, 105, 100, 116, 104, 32, 61, 61, 32, 78, 46, 119, 105, 100, 116, 104};
.global .align 1 .b8 $str$1[27] = {47, 116, 109, 112, 47, 115, 97, 115, 115, 95, 99, 117, 95, 106, 122, 116, 105, 99, 52, 102, 48, 47, 107, 46, 99, 117};
.global .align 1 .b8 $str$2[44] = {80, 46, 104, 101, 105, 103, 104, 116, 32, 61, 61, 32, 77, 46, 104, 101, 105, 103, 104, 116, 32, 38, 38, 32, 80, 46, 119, 105, 100, 116, 104, 32, 61, 61, 32, 78, 46, 104, 101, 105, 103, 104, 116};
.global .align 1 .b8 $str$3[22] = {100, 105, 115, 116, 46, 119, 105, 100, 116, 104, 32, 61, 61, 32, 112, 115, 105, 42, 110, 117, 109};
.global .align 1 .b8 $str$4[26] = {114, 101, 116, 46, 104, 101, 105, 103, 104, 116, 32, 61, 61, 32, 100, 105, 115, 116, 46, 104, 101, 105, 103, 104, 116};
.global .align 1 .b8 $str$5[17] = {114, 101, 116, 46, 119, 105, 100, 116, 104, 32, 61, 61, 32, 110, 117, 109};

.visible .entry _Z14calcMatrixDist6MatrixS_S_(
	.param .align 8 .b8 _Z14calcMatrixDist6MatrixS_S__param_0[16],
	.param .align 8 .b8 _Z14calcMatrixDist6MatrixS_S__param_1[16],
	.param .align 8 .b8 _Z14calcMatrixDist6MatrixS_S__param_2[16]
)
{
	.reg .pred 	%p<16>;
	.reg .b32 	%r<45>;
	.reg .b32 	%f<146>;
	.reg .b64 	%rd<25>;
	// demoted variable
	.shared .align 4 .b8 _ZZ14calcMatrixDist6MatrixS_S_E7sharedM[4096];
	// demoted variable
	.shared .align 4 .b8 _ZZ14calcMatrixDist6MatrixS_S_E7sharedN[4096];
	ld.param.u64 	%rd1, [_Z14calcMatrixDist6MatrixS_S__param_0];
	ld.param.u64 	%rd2, [_Z14calcMatrixDist6MatrixS_S__param_1];
	ld.param.u64 	%rd3, [_Z14calcMatrixDist6MatrixS_S__param_2];
	ld.param.v2.u32 	{%r1, %r2}, [_Z14calcMatrixDist6MatrixS_S__param_0+8];
	ld.param.v2.u32 	{%r3, %r4}, [_Z14calcMatrixDist6MatrixS_S__param_1+8];
	ld.param.v2.u32 	{%r5, %r6}, [_Z14calcMatrixDist6MatrixS_S__param_2+8];
	setp.eq.s32 	%p1, %r2, %r4;
	@%p1 bra 	$L__BB0_2;
	mov.u64 	%rd8, $str;
	cvta.global.u64 	%rd9, %rd8;
	mov.u64 	%rd10, $str$1;
	cvta.global.u64 	%rd11, %rd10;
	mov.u64 	%rd12, __unnamed_1;
	cvta.global.u64 	%rd13, %rd12;
	{ // callseq 0, 0
	.param .b64 param0;
	st.param.b64 	[param0], %rd9;
	.param .b64 param1;
	st.param.b64 	[param1], %rd11;
	.param .b32 param2;
	st.param.b32 	[param2], 173;
	.param .b64 param3;
	st.param.b64 	[param3], %rd13;
	.param .b64 param4;
	st.param.b64 	[param4], 1;
	call.uni 
	__assertfail, 
	(
	param0, 
	param1, 
	param2, 
	param3, 
	param4
	);
	} // callseq 0
$L__BB0_2:
	setp.eq.s32 	%p2, %r5, %r1;
	setp.eq.s32 	%p3, %r6, %r3;
	and.pred  	%p4, %p2, %p3;
	@%p4 bra 	$L__BB0_4;
	mov.u64 	%rd14, $str$2;
	cvta.global.u64 	%rd15, %rd14;
	mov.u64 	%rd16, $str$1;
	cvta.global.u64 	%rd17, %rd16;
	mov.u64 	%rd18, __unnamed_1;
	cvta.global.u64 	%rd19, %rd18;
	{ // callseq 1, 0
	.param .b64 param0;
	st.param.b64 	[param0], %rd15;
	.param .b64 param1;
	st.param.b64 	[param1], %rd17;
	.param .b32 param2;
	st.param.b32 	[param2], 174;
	.param .b64 param3;
	st.param.b64 	[param3], %rd19;
	.param .b64 param4;
	st.param.b64 	[param4], 1;
	call.uni 
	__assertfail, 
	(
	param0, 
	param1, 
	param2, 
	param3, 
	param4
	);
	} // callseq 1
$L__BB0_4:
	mov.u32 	%r29, %ctaid.x;
	mov.u32 	%r30, %ctaid.y;
	mov.u32 	%r7, %tid.x;
	mov.u32 	%r8, %tid.y;
	shl.b32 	%r31, %r30, 5;
	add.s32 	%r9, %r31, %r8;
	shl.b32 	%r10, %r29, 5;
	add.s32 	%r11, %r10, %r8;
	cvt.rn.f32.s32 	%f9, %r2;
	mul.f32 	%f10, %f9, 0f3D000000;
	cvt.rpi.f32.f32 	%f11, %f10;
	cvt.rzi.s32.f32 	%r12, %f11;
	setp.lt.s32 	%p5, %r12, 1;
	mov.f32 	%f145, 0f00000000;
	@%p5 bra 	$L__BB0_11;
	shl.b32 	%r32, %r8, 7;
	mov.u32 	%r33, _ZZ14calcMatrixDist6MatrixS_S_E7sharedM;
	add.s32 	%r13, %r33, %r32;
	shl.b32 	%r34, %r7, 2;
	add.s32 	%r14, %r13, %r34;
	mov.u32 	%r35, _ZZ14calcMatrixDist6MatrixS_S_E7sharedN;
	add.s32 	%r36, %r35, %r32;
	add.s32 	%r15, %r36, %r34;
	shl.b32 	%r37, %r7, 7;
	add.s32 	%r16, %r35, %r37;
	neg.s32 	%r44, %r12;
	mad.lo.s32 	%r43, %r2, %r9, %r7;
	mad.lo.s32 	%r42, %r4, %r11, %r7;
	cvta.to.global.u64 	%rd4, %rd2;
	cvta.to.global.u64 	%rd5, %rd1;
	mov.f32 	%f145, 0f00000000;
	mov.u32 	%r41, %r7;
$L__BB0_6:
	setp.ge.s32 	%p6, %r9, %r1;
	mul.wide.s32 	%rd20, %r43, 4;
	add.s64 	%rd6, %rd5, %rd20;
	mul.wide.s32 	%rd21, %r42, 4;
	add.s64 	%rd7, %rd4, %rd21;
	setp.ge.s32 	%p7, %r41, %r2;
	mov.f32 	%f143, 0f00000000;
	or.pred  	%p8, %p7, %p6;
	@%p8 bra 	$L__BB0_8;
	ld.global.f32 	%f143, [%rd6];
$L__BB0_8:
	setp.ge.s32 	%p9, %r11, %r3;
	st.shared.f32 	[%r14], %f143;
	setp.ge.s32 	%p10, %r41, %r4;
	mov.f32 	%f144, 0f00000000;
	or.pred  	%p11, %p10, %p9;
	@%p11 bra 	$L__BB0_10;
	ld.global.f32 	%f144, [%rd7];
$L__BB0_10:
	st.shared.f32 	[%r15], %f144;
	bar.sync 	0;
	ld.shared.f32 	%f15, [%r13];
	ld.shared.f32 	%f16, [%r16];
	sub.f32 	%f17, %f15, %f16;
	fma.rn.f32 	%f18, %f17, %f17, %f145;
	ld.shared.f32 	%f19, [%r13+4];
	ld.shared.f32 	%f20, [%r16+4];
	sub.f32 	%f21, %f19, %f20;
	fma.rn.f32 	%f22, %f21, %f21, %f18;
	ld.shared.f32 	%f23, [%r13+8];
	ld.shared.f32 	%f24, [%r16+8];
	sub.f32 	%f25, %f23, %f24;
	fma.rn.f32 	%f26, %f25, %f25, %f22;
	ld.shared.f32 	%f27, [%r13+12];
	ld.shared.f32 	%f28, [%r16+12];
	sub.f32 	%f29, %f27, %f28;
	fma.rn.f32 	%f30, %f29, %f29, %f26;
	ld.shared.f32 	%f31, [%r13+16];
	ld.shared.f32 	%f32, [%r16+16];
	sub.f32 	%f33, %f31, %f32;
	fma.rn.f32 	%f34, %f33, %f33, %f30;
	ld.shared.f32 	%f35, [%r13+20];
	ld.shared.f32 	%f36, [%r16+20];
	sub.f32 	%f37, %f35, %f36;
	fma.rn.f32 	%f38, %f37, %f37, %f34;
	ld.shared.f32 	%f39, [%r13+24];
	ld.shared.f32 	%f40, [%r16+24];
	sub.f32 	%f41, %f39, %f40;
	fma.rn.f32 	%f42, %f41, %f41, %f38;
	ld.shared.f32 	%f43, [%r13+28];
	ld.shared.f32 	%f44, [%r16+28];
	sub.f32 	%f45, %f43, %f44;
	fma.rn.f32 	%f46, %f45, %f45, %f42;
	ld.shared.f32 	%f47, [%r13+32];
	ld.shared.f32 	%f48, [%r16+32];
	sub.f32 	%f49, %f47, %f48;
	fma.rn.f32 	%f50, %f49, %f49, %f46;
	ld.shared.f32 	%f51, [%r13+36];
	ld.shared.f32 	%f52, [%r16+36];
	sub.f32 	%f53, %f51, %f52;
	fma.rn.f32 	%f54, %f53, %f53, %f50;
	ld.shared.f32 	%f55, [%r13+40];
	ld.shared.f32 	%f56, [%r16+40];
	sub.f32 	%f57, %f55, %f56;
	fma.rn.f32 	%f58, %f57, %f57, %f54;
	ld.shared.f32 	%f59, [%r13+44];
	ld.shared.f32 	%f60, [%r16+44];
	sub.f32 	%f61, %f59, %f60;
	fma.rn.f32 	%f62, %f61, %f61, %f58;
	ld.shared.f32 	%f63, [%r13+48];
	ld.shared.f32 	%f64, [%r16+48];
	sub.f32 	%f65, %f63, %f64;
	fma.rn.f32 	%f66, %f65, %f65, %f62;
	ld.shared.f32 	%f67, [%r13+52];
	ld.shared.f32 	%f68, [%r16+52];
	sub.f32 	%f69, %f67, %f68;
	fma.rn.f32 	%f70, %f69, %f69, %f66;
	ld.shared.f32 	%f71, [%r13+56];
	ld.shared.f32 	%f72, [%r16+56];
	sub.f32 	%f73, %f71, %f72;
	fma.rn.f32 	%f74, %f73, %f73, %f70;
	ld.shared.f32 	%f75, [%r13+60];
	ld.shared.f32 	%f76, [%r16+60];
	sub.f32 	%f77, %f75, %f76;
	fma.rn.f32 	%f78, %f77, %f77, %f74;
	ld.shared.f32 	%f79, [%r13+64];
	ld.shared.f32 	%f80, [%r16+64];
	sub.f32 	%f81, %f79, %f80;
	fma.rn.f32 	%f82, %f81, %f81, %f78;
	ld.shared.f32 	%f83, [%r13+68];
	ld.shared.f32 	%f84, [%r16+68];
	sub.f32 	%f85, %f83, %f84;
	fma.rn.f32 	%f86, %f85, %f85, %f82;
	ld.shared.f32 	%f87, [%r13+72];
	ld.shared.f32 	%f88, [%r16+72];
	sub.f32 	%f89, %f87, %f88;
	fma.rn.f32 	%f90, %f89, %f89, %f86;
	ld.shared.f32 	%f91, [%r13+76];
	ld.shared.f32 	%f92, [%r16+76];
	sub.f32 	%f93, %f91, %f92;
	fma.rn.f32 	%f94, %f93, %f93, %f90;
	ld.shared.f32 	%f95, [%r13+80];
	ld.shared.f32 	%f96, [%r16+80];
	sub.f32 	%f97, %f95, %f96;
	fma.rn.f32 	%f98, %f97, %f97, %f94;
	ld.shared.f32 	%f99, [%r13+84];
	ld.shared.f32 	%f100, [%r16+84];
	sub.f32 	%f101, %f99, %f100;
	fma.rn.f32 	%f102, %f101, %f101, %f98;
	ld.shared.f32 	%f103, [%r13+88];
	ld.shared.f32 	%f104, [%r16+88];
	sub.f32 	%f105, %f103, %f104;
	fma.rn.f32 	%f106, %f105, %f105, %f102;
	ld.shared.f32 	%f107, [%r13+92];
	ld.shared.f32 	%f108, [%r16+92];
	sub.f32 	%f109, %f107, %f108;
	fma.rn.f32 	%f110, %f109, %f109, %f106;
	ld.shared.f32 	%f111, [%r13+96];
	ld.shared.f32 	%f112, [%r16+96];
	sub.f32 	%f113, %f111, %f112;
	fma.rn.f32 	%f114, %f113, %f113, %f110;
	ld.shared.f32 	%f115, [%r13+100];
	ld.shared.f32 	%f116, [%r16+100];
	sub.f32 	%f117, %f115, %f116;
	fma.rn.f32 	%f118, %f117, %f117, %f114;
	ld.shared.f32 	%f119, [%r13+104];
	ld.shared.f32 	%f120, [%r16+104];
	sub.f32 	%f121, %f119, %f120;
	fma.rn.f32 	%f122, %f121, %f121, %f118;
	ld.shared.f32 	%f123, [%r13+108];
	ld.shared.f32 	%f124, [%r16+108];
	sub.f32 	%f125, %f123, %f124;
	fma.rn.f32 	%f126, %f125, %f125, %f122;
	ld.shared.f32 	%f127, [%r13+112];
	ld.shared.f32 	%f128, [%r16+112];
	sub.f32 	%f129, %f127, %f128;
	fma.rn.f32 	%f130, %f129, %f129, %f126;
	ld.shared.f32 	%f131, [%r13+116];
	ld.shared.f32 	%f132, [%r16+116];
	sub.f32 	%f133, %f131, %f132;
	fma.rn.f32 	%f134, %f133, %f133, %f130;
	ld.shared.f32 	%f135, [%r13+120];
	ld.shared.f32 	%f136, [%r16+120];
	sub.f32 	%f137, %f135, %f136;
	fma.rn.f32 	%f138, %f137, %f137, %f134;
	ld.shared.f32 	%f139, [%r13+124];
	ld.shared.f32 	%f140, [%r16+124];
	sub.f32 	%f141, %f139, %f140;
	fma.rn.f32 	%f145, %f141, %f141, %f138;
	bar.sync 	0;
	add.s32 	%r44, %r44, 1;
	setp.ne.s32 	%p12, %r44, 0;
	add.s32 	%r43, %r43, 32;
	add.s32 	%r42, %r42, 32;
	add.s32 	%r41, %r41, 32;
	@%p12 bra 	$L__BB0_6;
$L__BB0_11:
	add.s32 	%r28, %r10, %r7;
	setp.ge.s32 	%p13, %r9, %r5;
	setp.ge.s32 	%p14, %r28, %r6;
	or.pred  	%p15, %p13, %p14;
	@%p15 bra 	$L__BB0_13;
	mad.lo.s32 	%r40, %r6, %r9, %r28;
	cvta.to.global.u64 	%rd22, %rd3;
	mul.wide.u32 	%rd23, %r40, 4;
	add.s64 	%rd24, %rd22, %rd23;
	st.global.f32 	[%rd24], %f145;
$L__BB0_13:
	ret;

}
	// .globl	_Z14findMinDistIdx6MatrixS_ii
.visible .entry _Z14findMinDistIdx6MatrixS_ii(
	.param .align 8 .b8 _Z14findMinDistIdx6MatrixS_ii_param_0[16],
	.param .align 8 .b8 _Z14findMinDistIdx6MatrixS_ii_param_1[16],
	.param .u32 _Z14findMinDistIdx6MatrixS_ii_param_2,
	.param .u32 _Z14findMinDistIdx6MatrixS_ii_param_3
)
{
	.reg .pred 	%p<79>;
	.reg .b32 	%r<160>;
	.reg .b32 	%f<34>;
	.reg .b64 	%rd<69>;
	.reg .b64 	%fd<71>;

	ld.param.u64 	%rd1, [_Z14findMinDistIdx6MatrixS_ii_param_0];
	ld.param.v2.u32 	{%r1, %r2}, [_Z14findMinDistIdx6MatrixS_ii_param_0+8];
	ld.param.u64 	%rd38, [_Z14findMinDistIdx6MatrixS_ii_param_1];
	ld.param.v2.u32 	{%r3, %r4}, [_Z14findMinDistIdx6MatrixS_ii_param_1+8];
	ld.param.u32 	%r42, [_Z14findMinDistIdx6MatrixS_ii_param_2];
	ld.param.u32 	%r43, [_Z14findMinDistIdx6MatrixS_ii_param_3];
	cvta.to.global.u64 	%rd2, %rd38;
	mul.lo.s32 	%r44, %r43, %r42;
	setp.eq.s32 	%p1, %r2, %r44;
	@%p1 bra 	$L__BB1_2;
	mov.u64 	%rd39, $str$3;
	cvta.global.u64 	%rd40, %rd39;
	mov.u64 	%rd41, $str$1;
	cvta.global.u64 	%rd42, %rd41;
	mov.u64 	%rd43, __unnamed_2;
	cvta.global.u64 	%rd44, %rd43;
	{ // callseq 2, 0
	.param .b64 param0;
	st.param.b64 	[param0], %rd40;
	.param .b64 param1;
	st.param.b64 	[param1], %rd42;
	.param .b32 param2;
	st.param.b32 	[param2], 216;
	.param .b64 param3;
	st.param.b64 	[param3], %rd44;
	.param .b64 param4;
	st.param.b64 	[param4], 1;
	call.uni 
	__assertfail, 
	(
	param0, 
	param1, 
	param2, 
	param3, 
	param4
	);
	} // callseq 2
$L__BB1_2:
	setp.eq.s32 	%p2, %r3, %r1;
	@%p2 bra 	$L__BB1_4;
	mov.u64 	%rd45, $str$4;
	cvta.global.u64 	%rd46, %rd45;
	mov.u64 	%rd47, $str$1;
	cvta.global.u64 	%rd48, %rd47;
	mov.u64 	%rd49, __unnamed_2;
	cvta.global.u64 	%rd50, %rd49;
	{ // callseq 3, 0
	.param .b64 param0;
	st.param.b64 	[param0], %rd46;
	.param .b64 param1;
	st.param.b64 	[param1], %rd48;
	.param .b32 param2;
	st.param.b32 	[param2], 217;
	.param .b64 param3;
	st.param.b64 	[param3], %rd50;
	.param .b64 param4;
	st.param.b64 	[param4], 1;
	call.uni 
	__assertfail, 
	(
	param0, 
	param1, 
	param2, 
	param3, 
	param4
	);
	} // callseq 3
$L__BB1_4:
	setp.eq.s32 	%p3, %r4, %r43;
	@%p3 bra 	$L__BB1_6;
	mov.u64 	%rd51, $str$5;
	cvta.global.u64 	%rd52, %rd51;
	mov.u64 	%rd53, $str$1;
	cvta.global.u64 	%rd54, %rd53;
	mov.u64 	%rd55, __unnamed_2;
	cvta.global.u64 	%rd56, %rd55;
	{ // callseq 4, 0
	.param .b64 param0;
	st.param.b64 	[param0], %rd52;
	.param .b64 param1;
	st.param.b64 	[param1], %rd54;
	.param .b32 param2;
	st.param.b32 	[param2], 218;
	.param .b64 param3;
	st.param.b64 	[param3], %rd56;
	.param .b64 param4;
	st.param.b64 	[param4], 1;
	call.uni 
	__assertfail, 
	(
	param0, 
	param1, 
	param2, 
	param3, 
	param4
	);
	} // callseq 4
$L__BB1_6:
	mov.u32 	%r45, %ctaid.x;
	mov.u32 	%r5, %tid.x;
	shl.b32 	%r6, %r45, 5;
	setp.lt.s32 	%p4, %r42, 2;
	@%p4 bra 	$L__BB1_24;
	max.s32 	%r81, %r3, %r6;
	sub.s32 	%r7, %r81, %r6;
	add.s32 	%r82, %r42, -1;
	add.s32 	%r8, %r42, -2;
	add.s32 	%r83, %r42, 15;
	and.b32  	%r84, %r83, 15;
	add.s32 	%r9, %r84, -1;
	add.s32 	%r85, %r42, 7;
	and.b32  	%r86, %r85, 7;
	add.s32 	%r10, %r86, -1;
	and.b32  	%r11, %r82, 15;
	and.b32  	%r12, %r82, -16;
	and.b32  	%r13, %r83, 7;
	and.b32  	%r14, %r85, 3;
	cvta.to.global.u64 	%rd3, %rd1;
	mul.lo.s32 	%r15, %r42, %r5;
	mov.b32 	%r147, 0;
$L__BB1_8:
	add.s32 	%r17, %r147, %r6;
	setp.eq.s32 	%p37, %r147, %r7;
	@%p37 bra 	$L__BB1_57;
	setp.lt.u32 	%p38, %r8, 15;
	mad.lo.s32 	%r90, %r17, %r2, %r15;
	mul.wide.s32 	%rd59, %r90, 4;
	add.s64 	%rd4, %rd3, %rd59;
	ld.global.f32 	%f1, [%rd4];
	cvt.f64.f32 	%fd69, %f1;
	mov.b32 	%r159, 0;
	mov.b32 	%r154, 1;
	@%p38 bra 	$L__BB1_13;
	mov.b32 	%r148, 0;
	mov.u32 	%r159, %r148;
$L__BB1_11:
	.pragma "nounroll";
	add.s32 	%r92, %r148, 1;
	mul.wide.s32 	%rd60, %r92, 4;
	add.s64 	%rd61, %rd4, %rd60;
	ld.global.f32 	%f2, [%rd61];
	cvt.f64.f32 	%fd11, %f2;
	setp.gt.f64 	%p39, %fd69, %fd11;
	selp.b32 	%r93, %r92, %r159, %p39;
	selp.f64 	%fd12, %fd11, %fd69, %p39;
	ld.global.f32 	%f3, [%rd61+4];
	cvt.f64.f32 	%fd13, %f3;
	setp.gt.f64 	%p40, %fd12, %fd13;
	add.s32 	%r94, %r148, 2;
	selp.b32 	%r95, %r94, %r93, %p40;
	selp.f64 	%fd14, %fd13, %fd12, %p40;
	ld.global.f32 	%f4, [%rd61+8];
	cvt.f64.f32 	%fd15, %f4;
	setp.gt.f64 	%p41, %fd14, %fd15;
	add.s32 	%r96, %r148, 3;
	selp.b32 	%r97, %r96, %r95, %p41;
	selp.f64 	%fd16, %fd15, %fd14, %p41;
	ld.global.f32 	%f5, [%rd61+12];
	cvt.f64.f32 	%fd17, %f5;
	setp.gt.f64 	%p42, %fd16, %fd17;
	add.s32 	%r98, %r148, 4;
	selp.b32 	%r99, %r98, %r97, %p42;
	selp.f64 	%fd18, %fd17, %fd16, %p42;
	ld.global.f32 	%f6, [%rd61+16];
	cvt.f64.f32 	%fd19, %f6;
	setp.gt.f64 	%p43, %fd18, %fd19;
	add.s32 	%r100, %r148, 5;
	selp.b32 	%r101, %r100, %r99, %p43;
	selp.f64 	%fd20, %fd19, %fd18, %p43;
	ld.global.f32 	%f7, [%rd61+20];
	cvt.f64.f32 	%fd21, %f7;
	setp.gt.f64 	%p44, %fd20, %fd21;
	add.s32 	%r102, %r148, 6;
	selp.b32 	%r103, %r102, %r101, %p44;
	selp.f64 	%fd22, %fd21, %fd20, %p44;
	ld.global.f32 	%f8, [%rd61+24];
	cvt.f64.f32 	%fd23, %f8;
	setp.gt.f64 	%p45, %fd22, %fd23;
	add.s32 	%r104, %r148, 7;
	selp.b32 	%r105, %r104, %r103, %p45;
	selp.f64 	%fd24, %fd23, %fd22, %p45;
	ld.global.f32 	%f9, [%rd61+28];
	cvt.f64.f32 	%fd25, %f9;
	setp.gt.f64 	%p46, %fd24, %fd25;
	add.s32 	%r106, %r148, 8;
	selp.b32 	%r107, %r106, %r105, %p46;
	selp.f64 	%fd26, %fd25, %fd24, %p46;
	ld.global.f32 	%f10, [%rd61+32];
	cvt.f64.f32 	%fd27, %f10;
	setp.gt.f64 	%p47, %fd26, %fd27;
	add.s32 	%r108, %r148, 9;
	selp.b32 	%r109, %r108, %r107, %p47;
	selp.f64 	%fd28, %fd27, %fd26, %p47;
	ld.global.f32 	%f11, [%rd61+36];
	cvt.f64.f32 	%fd29, %f11;
	setp.gt.f64 	%p48, %fd28, %fd29;
	add.s32 	%r110, %r148, 10;
	selp.b32 	%r111, %r110, %r109, %p48;
	selp.f64 	%fd30, %fd29, %fd28, %p48;
	ld.global.f32 	%f12, [%rd61+40];
	cvt.f64.f32 	%fd31, %f12;
	setp.gt.f64 	%p49, %fd30, %fd31;
	add.s32 	%r112, %r148, 11;
	selp.b32 	%r113, %r112, %r111, %p49;
	selp.f64 	%fd32, %fd31, %fd30, %p49;
	ld.global.f32 	%f13, [%rd61+44];
	cvt.f64.f32 	%fd33, %f13;
	setp.gt.f64 	%p50, %fd32, %fd33;
	add.s32 	%r114, %r148, 12;
	selp.b32 	%r115, %r114, %r113, %p50;
	selp.f64 	%fd34, %fd33, %fd32, %p50;
	ld.global.f32 	%f14, [%rd61+48];
	cvt.f64.f32 	%fd35, %f14;
	setp.gt.f64 	%p51, %fd34, %fd35;
	add.s32 	%r116, %r148, 13;
	selp.b32 	%r117, %r116, %r115, %p51;
	selp.f64 	%fd36, %fd35, %fd34, %p51;
	ld.global.f32 	%f15, [%rd61+52];
	cvt.f64.f32 	%fd37, %f15;
	setp.gt.f64 	%p52, %fd36, %fd37;
	add.s32 	%r118, %r148, 14;
	selp.b32 	%r119, %r118, %r117, %p52;
	selp.f64 	%fd38, %fd37, %fd36, %p52;
	ld.global.f32 	%f16, [%rd61+56];
	cvt.f64.f32 	%fd39, %f16;
	setp.gt.f64 	%p53, %fd38, %fd39;
	add.s32 	%r120, %r148, 15;
	selp.b32 	%r121, %r120, %r119, %p53;
	selp.f64 	%fd40, %fd39, %fd38, %p53;
	ld.global.f32 	%f17, [%rd61+60];
	cvt.f64.f32 	%fd41, %f17;
	setp.gt.f64 	%p54, %fd40, %fd41;
	add.s32 	%r148, %r148, 16;
	selp.b32 	%r159, %r148, %r121, %p54;
	selp.f64 	%fd69, %fd41, %fd40, %p54;
	setp.ne.s32 	%p55, %r148, %r12;
	@%p55 bra 	$L__BB1_11;
	add.s32 	%r154, %r148, 1;
$L__BB1_13:
	setp.eq.s32 	%p56, %r11, 0;
	@%p56 bra 	$L__BB1_23;
	setp.lt.u32 	%p57, %r9, 7;
	@%p57 bra 	$L__BB1_16;
	mul.wide.s32 	%rd62, %r154, 4;
	add.s64 	%rd63, %rd4, %rd62;
	ld.global.f32 	%f18, [%rd63];
	cvt.f64.f32 	%fd42, %f18;
	setp.gt.f64 	%p58, %fd69, %fd42;
	selp.b32 	%r123, %r154, %r159, %p58;
	selp.f64 	%fd43, %fd42, %fd69, %p58;
	add.s32 	%r124, %r154, 1;
	ld.global.f32 	%f19, [%rd63+4];
	cvt.f64.f32 	%fd44, %f19;
	setp.gt.f64 	%p59, %fd43, %fd44;
	selp.b32 	%r125, %r124, %r123, %p59;
	selp.f64 	%fd45, %fd44, %fd43, %p59;
	add.s32 	%r126, %r154, 2;
	ld.global.f32 	%f20, [%rd63+8];
	cvt.f64.f32 	%fd46, %f20;
	setp.gt.f64 	%p60, %fd45, %fd46;
	selp.b32 	%r127, %r126, %r125, %p60;
	selp.f64 	%fd47, %fd46, %fd45, %p60;
	add.s32 	%r128, %r154, 3;
	ld.global.f32 	%f21, [%rd63+12];
	cvt.f64.f32 	%fd48, %f21;
	setp.gt.f64 	%p61, %fd47, %fd48;
	selp.b32 	%r129, %r128, %r127, %p61;
	selp.f64 	%fd49, %fd48, %fd47, %p61;
	add.s32 	%r130, %r154, 4;
	ld.global.f32 	%f22, [%rd63+16];
	cvt.f64.f32 	%fd50, %f22;
	setp.gt.f64 	%p62, %fd49, %fd50;
	selp.b32 	%r131, %r130, %r129, %p62;
	selp.f64 	%fd51, %fd50, %fd49, %p62;
	add.s32 	%r132, %r154, 5;
	ld.global.f32 	%f23, [%rd63+20];
	cvt.f64.f32 	%fd52, %f23;
	setp.gt.f64 	%p63, %fd51, %fd52;
	selp.b32 	%r133, %r132, %r131, %p63;
	selp.f64 	%fd53, %fd52, %fd51, %p63;
	add.s32 	%r134, %r154, 6;
	ld.global.f32 	%f24, [%rd63+24];
	cvt.f64.f32 	%fd54, %f24;
	setp.gt.f64 	%p64, %fd53, %fd54;
	selp.b32 	%r135, %r134, %r133, %p64;
	selp.f64 	%fd55, %fd54, %fd53, %p64;
	add.s32 	%r136, %r154, 7;
	ld.global.f32 	%f25, [%rd63+28];
	cvt.f64.f32 	%fd56, %f25;
	setp.gt.f64 	%p65, %fd55, %fd56;
	selp.b32 	%r159, %r136, %r135, %p65;
	selp.f64 	%fd69, %fd56, %fd55, %p65;
	add.s32 	%r154, %r154, 8;
$L__BB1_16:
	setp.eq.s32 	%p66, %r13, 0;
	@%p66 bra 	$L__BB1_23;
	setp.lt.u32 	%p67, %r10, 3;
	@%p67 bra 	$L__BB1_19;
	mul.wide.s32 	%rd64, %r154, 4;
	add.s64 	%rd65, %rd4, %rd64;
	ld.global.f32 	%f26, [%rd65];
	cvt.f64.f32 	%fd57, %f26;
	setp.gt.f64 	%p68, %fd69, %fd57;
	selp.b32 	%r138, %r154, %r159, %p68;
	selp.f64 	%fd58, %fd57, %fd69, %p68;
	add.s32 	%r139, %r154, 1;
	ld.global.f32 	%f27, [%rd65+4];
	cvt.f64.f32 	%fd59, %f27;
	setp.gt.f64 	%p69, %fd58, %fd59;
	selp.b32 	%r140, %r139, %r138, %p69;
	selp.f64 	%fd60, %fd59, %fd58, %p69;
	add.s32 	%r141, %r154, 2;
	ld.global.f32 	%f28, [%rd65+8];
	cvt.f64.f32 	%fd61, %f28;
	setp.gt.f64 	%p70, %fd60, %fd61;
	selp.b32 	%r142, %r141, %r140, %p70;
	selp.f64 	%fd62, %fd61, %fd60, %p70;
	add.s32 	%r143, %r154, 3;
	ld.global.f32 	%f29, [%rd65+12];
	cvt.f64.f32 	%fd63, %f29;
	setp.gt.f64 	%p71, %fd62, %fd63;
	selp.b32 	%r159, %r143, %r142, %p71;
	selp.f64 	%fd69, %fd63, %fd62, %p71;
	add.s32 	%r154, %r154, 4;
$L__BB1_19:
	setp.eq.s32 	%p72, %r14, 0;
	@%p72 bra 	$L__BB1_23;
	setp.eq.s32 	%p73, %r14, 1;
	mul.wide.s32 	%rd66, %r154, 4;
	add.s64 	%rd5, %rd4, %rd66;
	ld.global.f32 	%f30, [%rd5];
	cvt.f64.f32 	%fd64, %f30;
	setp.gt.f64 	%p74, %fd69, %fd64;
	selp.b32 	%r159, %r154, %r159, %p74;
	selp.f64 	%fd9, %fd64, %fd69, %p74;
	@%p73 bra 	$L__BB1_23;
	setp.eq.s32 	%p75, %r14, 2;
	add.s32 	%r144, %r154, 1;
	ld.global.f32 	%f31, [%rd5+4];
	cvt.f64.f32 	%fd65, %f31;
	setp.gt.f64 	%p76, %fd9, %fd65;
	selp.b32 	%r159, %r144, %r159, %p76;
	selp.f64 	%fd10, %fd65, %fd9, %p76;
	@%p75 bra 	$L__BB1_23;
	add.s32 	%r145, %r154, 2;
	ld.global.f32 	%f32, [%rd5+8];
	cvt.f64.f32 	%fd66, %f32;
	setp.gt.f64 	%p77, %fd10, %fd66;
	selp.b32 	%r159, %r145, %r159, %p77;
$L__BB1_23:
	cvt.rn.f32.u32 	%f33, %r159;
	mad.lo.s32 	%r146, %r17, %r4, %r5;
	mul.wide.s32 	%rd67, %r146, 4;
	add.s64 	%rd68, %rd2, %rd67;
	st.global.f32 	[%rd68], %f33;
	add.s32 	%r147, %r147, 1;
	setp.eq.s32 	%p78, %r147, 32;
	@%p78 bra 	$L__BB1_57;
	bra.uni 	$L__BB1_8;
$L__BB1_24:
	max.s32 	%r46, %r3, %r6;
	sub.s32 	%r41, %r46, %r6;
	setp.eq.s32 	%p5, %r41, 0;
	@%p5 bra 	$L__BB1_57;
	mad.lo.s32 	%r47, %r6, %r4, %r5;
	mul.wide.s32 	%rd57, %r47, 4;
	add.s64 	%rd6, %rd2, %rd57;
	mov.b32 	%r48, 0;
	st.global.u32 	[%rd6], %r48;
	setp.eq.s32 	%p6, %r41, 1;
	@%p6 bra 	$L__BB1_57;
	mul.wide.s32 	%rd7, %r4, 4;
	add.s64 	%rd8, %rd6, %rd7;
	mov.b32 	%r49, 0;
	st.global.u32 	[%rd8], %r49;
	setp.eq.s32 	%p7, %r41, 2;
	@%p7 bra 	$L__BB1_57;
	add.s64 	%rd9, %rd8, %rd7;
	mov.b32 	%r50, 0;
	st.global.u32 	[%rd9], %r50;
	setp.eq.s32 	%p8, %r41, 3;
	@%p8 bra 	$L__BB1_57;
	add.s64 	%rd10, %rd9, %rd7;
	mov.b32 	%r51, 0;
	st.global.u32 	[%rd10], %r51;
	setp.eq.s32 	%p9, %r41, 4;
	@%p9 bra 	$L__BB1_57;
	add.s64 	%rd11, %rd10, %rd7;
	mov.b32 	%r52, 0;
	st.global.u32 	[%rd11], %r52;
	setp.eq.s32 	%p10, %r41, 5;
	@%p10 bra 	$L__BB1_57;
	add.s64 	%rd12, %rd11, %rd7;
	mov.b32 	%r53, 0;
	st.global.u32 	[%rd12], %r53;
	setp.eq.s32 	%p11, %r41, 6;
	@%p11 bra 	$L__BB1_57;
	add.s64 	%rd13, %rd12, %rd7;
	mov.b32 	%r54, 0;
	st.global.u32 	[%rd13], %r54;
	setp.eq.s32 	%p12, %r41, 7;
	@%p12 bra 	$L__BB1_57;
	add.s64 	%rd14, %rd13, %rd7;
	mov.b32 	%r55, 0;
	st.global.u32 	[%rd14], %r55;
	setp.eq.s32 	%p13, %r41, 8;
	@%p13 bra 	$L__BB1_57;
	add.s64 	%rd15, %rd14, %rd7;
	mov.b32 	%r56, 0;
	st.global.u32 	[%rd15], %r56;
	setp.eq.s32 	%p14, %r41, 9;
	@%p14 bra 	$L__BB1_57;
	add.s64 	%rd16, %rd15, %rd7;
	mov.b32 	%r57, 0;
	st.global.u32 	[%rd16], %r57;
	setp.eq.s32 	%p15, %r41, 10;
	@%p15 bra 	$L__BB1_57;
	add.s64 	%rd17, %rd16, %rd7;
	mov.b32 	%r58, 0;
	st.global.u32 	[%rd17], %r58;
	setp.eq.s32 	%p16, %r41, 11;
	@%p16 bra 	$L__BB1_57;
	add.s64 	%rd18, %rd17, %rd7;
	mov.b32 	%r59, 0;
	st.global.u32 	[%rd18], %r59;
	setp.eq.s32 	%p17, %r41, 12;
	@%p17 bra 	$L__BB1_57;
	add.s64 	%rd19, %rd18, %rd7;
	mov.b32 	%r60, 0;
	st.global.u32 	[%rd19], %r60;
	setp.eq.s32 	%p18, %r41, 13;
	@%p18 bra 	$L__BB1_57;
	add.s64 	%rd20, %rd19, %rd7;
	mov.b32 	%r61, 0;
	st.global.u32 	[%rd20], %r61;
	setp.eq.s32 	%p19, %r41, 14;
	@%p19 bra 	$L__BB1_57;
	add.s64 	%rd21, %rd20, %rd7;
	mov.b32 	%r62, 0;
	st.global.u32 	[%rd21], %r62;
	setp.eq.s32 	%p20, %r41, 15;
	@%p20 bra 	$L__BB1_57;
	add.s64 	%rd22, %rd21, %rd7;
	mov.b32 	%r63, 0;
	st.global.u32 	[%rd22], %r63;
	setp.eq.s32 	%p21, %r41, 16;
	@%p21 bra 	$L__BB1_57;
	add.s64 	%rd23, %rd22, %rd7;
	mov.b32 	%r64, 0;
	st.global.u32 	[%rd23], %r64;
	setp.eq.s32 	%p22, %r41, 17;
	@%p22 bra 	$L__BB1_57;
	add.s64 	%rd24, %rd23, %rd7;
	mov.b32 	%r65, 0;
	st.global.u32 	[%rd24], %r65;
	setp.eq.s32 	%p23, %r41, 18;
	@%p23 bra 	$L__BB1_57;
	add.s64 	%rd25, %rd24, %rd7;
	mov.b32 	%r66, 0;
	st.global.u32 	[%rd25], %r66;
	setp.eq.s32 	%p24, %r41, 19;
	@%p24 bra 	$L__BB1_57;
	add.s64 	%rd26, %rd25, %rd7;
	mov.b32 	%r67, 0;
	st.global.u32 	[%rd26], %r67;
	setp.eq.s32 	%p25, %r41, 20;
	@%p25 bra 	$L__BB1_57;
	add.s64 	%rd27, %rd26, %rd7;
	mov.b32 	%r68, 0;
	st.global.u32 	[%rd27], %r68;
	setp.eq.s32 	%p26, %r41, 21;
	@%p26 bra 	$L__BB1_57;
	add.s64 	%rd28, %rd27, %rd7;
	mov.b32 	%r69, 0;
	st.global.u32 	[%rd28], %r69;
	setp.eq.s32 	%p27, %r41, 22;
	@%p27 bra 	$L__BB1_57;
	add.s64 	%rd29, %rd28, %rd7;
	mov.b32 	%r70, 0;
	st.global.u32 	[%rd29], %r70;
	setp.eq.s32 	%p28, %r41, 23;
	@%p28 bra 	$L__BB1_57;
	add.s64 	%rd30, %rd29, %rd7;
	mov.b32 	%r71, 0;
	st.global.u32 	[%rd30], %r71;
	setp.eq.s32 	%p29, %r41, 24;
	@%p29 bra 	$L__BB1_57;
	add.s64 	%rd31, %rd30, %rd7;
	mov.b32 	%r72, 0;
	st.global.u32 	[%rd31], %r72;
	setp.eq.s32 	%p30, %r41, 25;
	@%p30 bra 	$L__BB1_57;
	add.s64 	%rd32, %rd31, %rd7;
	mov.b32 	%r73, 0;
	st.global.u32 	[%rd32], %r73;
	setp.eq.s32 	%p31, %r41, 26;
	@%p31 bra 	$L__BB1_57;
	add.s64 	%rd33, %rd32, %rd7;
	mov.b32 	%r74, 0;
	st.global.u32 	[%rd33], %r74;
	setp.eq.s32 	%p32, %r41, 27;
	@%p32 bra 	$L__BB1_57;
	add.s64 	%rd34, %rd33, %rd7;
	mov.b32 	%r75, 0;
	st.global.u32 	[%rd34], %r75;
	setp.eq.s32 	%p33, %r41, 28;
	@%p33 bra 	$L__BB1_57;
	add.s64 	%rd35, %rd34, %rd7;
	mov.b32 	%r76, 0;
	st.global.u32 	[%rd35], %r76;
	setp.eq.s32 	%p34, %r41, 29;
	@%p34 bra 	$L__BB1_57;
	add.s64 	%rd36, %rd35, %rd7;
	mov.b32 	%r77, 0;
	st.global.u32 	[%rd36], %r77;
	setp.eq.s32 	%p35, %r41, 30;
	@%p35 bra 	$L__BB1_57;
	add.s64 	%rd37, %rd36, %rd7;
	mov.b32 	%r78, 0;
	st.global.u32 	[%rd37], %r78;
	setp.eq.s32 	%p36, %r41, 31;
	@%p36 bra 	$L__BB1_57;
	add.s64 	%rd58, %rd37, %rd7;
	mov.b32 	%r79, 0;
	st.global.u32 	[%rd58], %r79;
$L__BB1_57:
	ret;

}


// ===== COMPILED SASS (sm_100) =====

	.target	sm_100

	.elftype	@"ET_EXEC"


//--------------------- .note.nv.tkinfo           --------------------------
	.section	.note.nv.tkinfo,"",@"SHT_NOTE"
	.sectionflags	@"SHF_NOTE_NV_TKINFO"
	.tkinfo
        /*0018*/ 	.word	0x00000002
        /*0030*/ 	.string	""
        /*0030*/ 	.string	"ptxas"
        /*0030*/ 	.string	"Cuda compilation tools, release 13.0, V13.0.88"
        /*0030*/ 	.string	"Build cuda_13.0.r13.0/compiler.36424714_0"
        /*0030*/ 	.string	"-arch sm_100 -m 64 "



//--------------------- .note.nv.cuinfo           --------------------------
	.section	.note.nv.cuinfo,"",@"SHT_NOTE"
	.sectionflags	@"SHF_NOTE_NV_CUINFO"
        /*0018*/ 	.short	0x0002
        /*001a*/ 	.short	0x0064
        /*001c*/ 	.short	0x0082
	.zero		2


//--------------------- .nv.info                  --------------------------
	.section	.nv.info,"",@"SHT_CUDA_INFO"
	.align	4


	//----- nvinfo : EIATTR_REGCOUNT
	.align		4
        /*0000*/ 	.byte	0x04, 0x2f
        /*0002*/ 	.short	(.L_9 - .L_8)
	.align		4
.L_8:
        /*0004*/ 	.word	index@(_Z14calcMatrixDist6MatrixS_S_)
        /*0008*/ 	.word	0x00000023


	//----- nvinfo : EIATTR_FRAME_SIZE
	.align		4
.L_9:
        /*000c*/ 	.byte	0x04, 0x11
        /*000e*/ 	.short	(.L_11 - .L_10)
	.align		4
.L_10:
        /*0010*/ 	.word	index@(_Z14calcMatrixDist6MatrixS_S_)
        /*0014*/ 	.word	0x00000000


	//----- nvinfo : EIATTR_REGCOUNT
	.align		4
.L_11:
        /*0018*/ 	.byte	0x04, 0x2f
        /*001a*/ 	.short	(.L_13 - .L_12)
	.align		4
.L_12:
        /*001c*/ 	.word	index@(_Z14findMinDistIdx6MatrixS_ii)
        /*0020*/ 	.word	0x00000020


	//----- nvinfo : EIATTR_FRAME_SIZE
	.align		4
.L_13:
        /*0024*/ 	.byte	0x04, 0x11
        /*0026*/ 	.short	(.L_15 - .L_14)
	.align		4
.L_14:
        /*0028*/ 	.word	index@(_Z14findMinDistIdx6MatrixS_ii)
        /*002c*/ 	.word	0x00000000


	//----- nvinfo : EIATTR_MIN_STACK_SIZE
	.align		4
.L_15:
        /*0030*/ 	.byte	0x04, 0x12
        /*0032*/ 	.short	(.L_17 - .L_16)
	.align		4
.L_16:
        /*0034*/ 	.word	index@(_Z14findMinDistIdx6MatrixS_ii)
        /*0038*/ 	.word	0x00000000


	//----- nvinfo : EIATTR_MIN_STACK_SIZE
	.align		4
.L_17:
        /*003c*/ 	.byte	0x04, 0x12
        /*003e*/ 	.short	(.L_19 - .L_18)
	.align		4
.L_18:
        /*0040*/ 	.word	index@(_Z14calcMatrixDist6MatrixS_S_)
        /*0044*/ 	.word	0x00000000
.L_19:


//--------------------- .nv.compat                --------------------------
	.section	.nv.compat,"",@"SHT_CUDA_COMPAT_INFO"
	.align	4
        /*0000*/ 	.byte	0x02, 0x09, 0x00, 0x00, 0x02, 0x02, 0x01, 0x00, 0x02, 0x05, 0x05, 0x00, 0x03, 0x07, 0x01, 0x01
        /*0010*/ 	.byte	0x02, 0x03, 0x00, 0x00, 0x02, 0x06, 0x01, 0x00, 0x04, 0x0b, 0x08, 0x00, 0x01, 0x00, 0x00, 0x00
        /*0020*/ 	.byte	0x00, 0x00, 0x00, 0x00


//--------------------- .nv.info._Z14findMinDistIdx6MatrixS_ii --------------------------
	.section	.nv.info._Z14findMinDistIdx6MatrixS_ii,"",@"SHT_CUDA_INFO"
	.sectionflags	@""
	.align	4


	//----- nvinfo : EIATTR_CUDA_API_VERSION
	.align		4
        /*0000*/ 	.byte	0x04, 0x37
        /*0002*/ 	.short	(.L_21 - .L_20)
.L_20:
        /*0004*/ 	.word	0x00000082


	//----- nvinfo : EIATTR_KPARAM_INFO
	.align		4
.L_21:
        /*0008*/ 	.byte	0x04, 0x17
        /*000a*/ 	.short	(.L_23 - .L_22)
.L_22:
        /*000c*/ 	.word	0x00000000
        /*0010*/ 	.short	0x0003
        /*0012*/ 	.short	0x0024
        /*0014*/ 	.byte	0x00, 0xf0, 0x11, 0x00


	//----- nvinfo : EIATTR_KPARAM_INFO
	.align		4
.L_23:
        /*0018*/ 	.byte	0x04, 0x17
        /*001a*/ 	.short	(.L_25 - .L_24)
.L_24:
        /*001c*/ 	.word	0x00000000
        /*0020*/ 	.short	0x0002
        /*0022*/ 	.short	0x0020
        /*0024*/ 	.byte	0x00, 0xf0, 0x11, 0x00


	//----- nvinfo : EIATTR_KPARAM_INFO
	.align		4
.L_25:
        /*0028*/ 	.byte	0x04, 0x17
        /*002a*/ 	.short	(.L_27 - .L_26)
.L_26:
        /*002c*/ 	.word	0x00000000
        /*0030*/ 	.short	0x0001
        /*0032*/ 	.short	0x0010
        /*0034*/ 	.byte	0x00, 0xf0, 0x41, 0x00


	//----- nvinfo : EIATTR_KPARAM_INFO
	.align		4
.L_27:
        /*0038*/ 	.byte	0x04, 0x17
        /*003a*/ 	.short	(.L_29 - .L_28)
.L_28:
        /*003c*/ 	.word	0x00000000
        /*0040*/ 	.short	0x0000
        /*0042*/ 	.short	0x0000
        /*0044*/ 	.byte	0x00, 0xf0, 0x41, 0x00


	//----- nvinfo : EIATTR_SPARSE_MMA_MASK
	.align		4
.L_29:
        /*0048*/ 	.byte	0x03, 0x50
        /*004a*/ 	.short	0x0000


	//----- nvinfo : EIATTR_MAXREG_COUNT
	.align		4
        /*004c*/ 	.byte	0x03, 0x1b
        /*004e*/ 	.short	0x00ff


	//----- nvinfo : EIATTR_EXTERNS
	.align		4
        /*0050*/ 	.byte	0x04, 0x0f
        /*0052*/ 	.short	(.L_31 - .L_30)


	//   ....[0]....
	.align		4
.L_30:
        /*0054*/ 	.word	index@(__assertfail)


	//----- nvinfo : EIATTR_MERCURY_ISA_VERSION
	.align		4
.L_31:
        /*0058*/ 	.byte	0x03, 0x5f
        /*005a*/ 	.short	0x0101


	//----- nvinfo : EIATTR_VRC_CTA_INIT_COUNT
	.align		4
        /*005c*/ 	.byte	0x02, 0x4a
	.zero		1
	.zero		1


	//----- nvinfo : EIATTR_SYSCALL_OFFSETS
	.align		4
        /*0060*/ 	.byte	0x04, 0x46
        /*0062*/ 	.short	(.L_33 - .L_32)


	//   ....[0]....
.L_32:
        /*0064*/ 	.word	0x00000150


	//   ....[1]....
        /*0068*/ 	.word	0x00000290


	//   ....[2]....
        /*006c*/ 	.word	0x000003d0


	//----- nvinfo : EIATTR_EXIT_INSTR_OFFSETS
	.align		4
.L_33:
        /*0070*/ 	.byte	0x04, 0x1c
        /*0072*/ 	.short	(.L_35 - .L_34)


	//   ....[0]....
.L_34:
        /*0074*/ 	.word	0x00000490


	//   ....[1]....
        /*0078*/ 	.word	0x00001540


	//   ....[2]....
        /*007c*/ 	.word	0x00001580


	//   ....[3]....
        /*0080*/ 	.word	0x000015d0


	//   ....[4]....
        /*0084*/ 	.word	0x00001660


	//   ....[5]....
        /*0088*/ 	.word	0x000016c0


	//   ....[6]....
        /*008c*/ 	.word	0x00001720


	//   ....[7]....
        /*0090*/ 	.word	0x00001780


	//   ....[8]....
        /*0094*/ 	.word	0x000017e0


	//   ....[9]....
        /*0098*/ 	.word	0x00001840


	//   ....[10]....
        /*009c*/ 	.word	0x000018a0


	//   ....[11]....
        /*00a0*/ 	.word	0x00001900


	//   ....[12]....
        /*00a4*/ 	.word	0x00001960


	//   ....[13]....
        /*00a8*/ 	.word	0x000019c0


	//   ....[14]....
        /*00ac*/ 	.word	0x00001a20


	//   ....[15]....
        /*00b0*/ 	.word	0x00001a80


	//   ....[16]....
        /*00b4*/ 	.word	0x00001ae0


	//   ....[17]....
        /*00b8*/ 	.word	0x00001b40


	//   ....[18]....
        /*00bc*/ 	.word	0x00001ba0


	//   ....[19]....
        /*00c0*/ 	.word	0x00001c00


	//   ....[20]....
        /*00c4*/ 	.word	0x00001c60


	//   ....[21]....
        /*00c8*/ 	.word	0x00001cc0


	//   ....[22]....
        /*00cc*/ 	.word	0x00001d20


	//   ....[23]....
        /*00d0*/ 	.word	0x00001d80


	//   ....[24]....
        /*00d4*/ 	.word	0x00001de0


	//   ....[25]....
        /*00d8*/ 	.word	0x00001e40


	//   ....[26]....
        /*00dc*/ 	.word	0x00001ea0


	//   ....[27]....
        /*00e0*/ 	.word	0x00001f00


	//   ....[28]....
        /*00e4*/ 	.word	0x00001f60


	//   ....[29]....
        /*00e8*/ 	.word	0x00001fc0


	//   ....[30]....
        /*00ec*/ 	.word	0x00002020


	//   ....[31]....
        /*00f0*/ 	.word	0x00002080


	//   ....[32]....
        /*00f4*/ 	.word	0x000020e0


	//   ....[33]....
        /*00f8*/ 	.word	0x00002140


	//   ....[34]....
        /*00fc*/ 	.word	0x000021a0


	//   ....[35]....
        /*0100*/ 	.word	0x000021f0


	//----- nvinfo : EIATTR_CRS_STACK_SIZE
	.align		4
.L_35:
        /*0104*/ 	.byte	0x04, 0x1e
        /*0106*/ 	.short	(.L_37 - .L_36)
.L_36:
        /*0108*/ 	.word	0x00000000


	//----- nvinfo : EIATTR_CBANK_PARAM_SIZE
	.align		4
.L_37:
        /*010c*/ 	.byte	0x03, 0x19
        /*010e*/ 	.short	0x0028


	//----- nvinfo : EIATTR_PARAM_CBANK
	.align		4
        /*0110*/ 	.byte	0x04, 0x0a
        /*0112*/ 	.short	(.L_39 - .L_38)
	.align		4
.L_38:
        /*0114*/ 	.word	index@(.nv.constant0._Z14findMinDistIdx6MatrixS_ii)
        /*0118*/ 	.short	0x0380
        /*011a*/ 	.short	0x0028


	//----- nvinfo : EIATTR_SW_WAR
	.align		4
.L_39:
        /*011c*/ 	.byte	0x04, 0x36
        /*011e*/ 	.short	(.L_41 - .L_40)
.L_40:
        /*0120*/ 	.word	0x00000008
.L_41:


//--------------------- .nv.info._Z14calcMatrixDist6MatrixS_S_ --------------------------
	.section	.nv.info._Z14calcMatrixDist6MatrixS_S_,"",@"SHT_CUDA_INFO"
	.sectionflags	@""
	.align	4


	//----- nvinfo : EIATTR_CUDA_API_VERSION
	.align		4
        /*0000*/ 	.byte	0x04, 0x37
        /*0002*/ 	.short	(.L_43 - .L_42)
.L_42:
        /*0004*/ 	.word	0x00000082


	//----- nvinfo : EIATTR_KPARAM_INFO
	.align		4
.L_43:
        /*0008*/ 	.byte	0x04, 0x17
        /*000a*/ 	.short	(.L_45 - .L_44)
.L_44:
        /*000c*/ 	.word	0x00000000
        /*0010*/ 	.short	0x0002
        /*0012*/ 	.short	0x0020
        /*0014*/ 	.byte	0x00, 0xf0, 0x41, 0x00


	//----- nvinfo : EIATTR_KPARAM_INFO
	.align		4
.L_45:
        /*0018*/ 	.byte	0x04, 0x17
        /*001a*/ 	.short	(.L_47 - .L_46)
.L_46:
        /*001c*/ 	.word	0x00000000
        /*0020*/ 	.short	0x0001
        /*0022*/ 	.short	0x0010
        /*0024*/ 	.byte	0x00, 0xf0, 0x41, 0x00


	//----- nvinfo : EIATTR_KPARAM_INFO
	.align		4
.L_47:
        /*0028*/ 	.byte	0x04, 0x17
        /*002a*/ 	.short	(.L_49 - .L_48)
.L_48:
        /*002c*/ 	.word	0x00000000
        /*0030*/ 	.short	0x0000
        /*0032*/ 	.short	0x0000
        /*0034*/ 	.byte	0x00, 0xf0, 0x41, 0x00


	//----- nvinfo : EIATTR_SPARSE_MMA_MASK
	.align		4
.L_49:
        /*0038*/ 	.byte	0x03, 0x50
        /*003a*/ 	.short	0x0000


	//----- nvinfo : EIATTR_MAXREG_COUNT
	.align		4
        /*003c*/ 	.byte	0x03, 0x1b
        /*003e*/ 	.short	0x00ff


	//----- nvinfo : EIATTR_NUM_BARRIERS
	.align		4
        /*0040*/ 	.byte	0x02, 0x4c
        /*0042*/ 	.byte	0x01
	.zero		1


	//----- nvinfo : EIATTR_EXTERNS
	.align		4
        /*0044*/ 	.byte	0x04, 0x0f
        /*0046*/ 	.short	(.L_51 - .L_50)


	//   ....[0]....
	.align		4
.L_50:
        /*0048*/ 	.word	index@(__assertfail)


	//----- nvinfo : EIATTR_MERCURY_ISA_VERSION
	.align		4
.L_51:
        /*004c*/ 	.byte	0x03, 0x5f
        /*004e*/ 	.short	0x0101


	//----- nvinfo : EIATTR_VRC_CTA_INIT_COUNT
	.align		4
        /*0050*/ 	.byte	0x02, 0x4a
	.zero		1
	.zero		1


	//----- nvinfo : EIATTR_SYSCALL_OFFSETS
	.align		4
        /*0054*/ 	.byte	0x04, 0x46
        /*0056*/ 	.short	(.L_53 - .L_52)


	//   ....[0]....
.L_52:
        /*0058*/ 	.word	0x00000170


	//   ....[1]....
        /*005c*/ 	.word	0x000002d0


	//----- nvinfo : EIATTR_EXIT_INSTR_OFFSETS
	.align		4
.L_53:
        /*0060*/ 	.byte	0x04, 0x1c
        /*0062*/ 	.short	(.L_55 - .L_54)


	//   ....[0]....
.L_54:
        /*0064*/ 	.word	0x00000b70


	//   ....[1]....
        /*0068*/ 	.word	0x00000bc0


	//----- nvinfo : EIATTR_CRS_STACK_SIZE
	.align		4
.L_55:
        /*006c*/ 	.byte	0x04, 0x1e
        /*006e*/ 	.short	(.L_57 - .L_56)
.L_56:
        /*0070*/ 	.word	0x00000000


	//----- nvinfo : EIATTR_CBANK_PARAM_SIZE
	.align		4
.L_57:
        /*0074*/ 	.byte	0x03, 0x19
        /*0076*/ 	.short	0x0030


	//----- nvinfo : EIATTR_PARAM_CBANK
	.align		4
        /*0078*/ 	.byte	0x04, 0x0a
        /*007a*/ 	.short	(.L_59 - .L_58)
	.align		4
.L_58:
        /*007c*/ 	.word	index@(.nv.constant0._Z14calcMatrixDist6MatrixS_S_)
        /*0080*/ 	.short	0x0380
        /*0082*/ 	.short	0x0030


	//----- nvinfo : EIATTR_SW_WAR
	.align		4
.L_59:
        /*0084*/ 	.byte	0x04, 0x36
        /*0086*/ 	.short	(.L_61 - .L_60)
.L_60:
        /*0088*/ 	.word	0x00000008
.L_61:


//--------------------- .nv.callgraph             --------------------------
	.section	.nv.callgraph,"",@"SHT_CUDA_CALLGRAPH"
	.align	4
	.sectionentsize	8
	.align		4
        /*0000*/ 	.word	0x00000000
	.align		4
        /*0004*/ 	.word	0xffffffff
	.align		4
        /*0008*/ 	.word	index@(_Z14findMinDistIdx6MatrixS_ii)
	.align		4
        /*000c*/ 	.word	index@(__assertfail)
	.align		4
        /*0010*/ 	.word	index@(_Z14calcMatrixDist6MatrixS_S_)
	.align		4
        /*0014*/ 	.word	index@(__assertfail)
	.align		4
        /*0018*/ 	.word	0x00000000
	.align		4
        /*001c*/ 	.word	0xfffffffe
	.align		4
        /*0020*/ 	.word	0x00000000
	.align		4
        /*0024*/ 	.word	0xfffffffd
	.align		4
        /*0028*/ 	.word	0x00000000
	.align		4
        /*002c*/ 	.word	0xfffffffc


//--------------------- .nv.constant4             --------------------------
	.section	.nv.constant4,"a",@progbits
	.align	8
	.align		8
.nv.constant4:
        /*0000*/ 	.dword	__assertfail
	.align		8
        /*0008*/ 	.dword	__unnamed_1
	.align		8
        /*0010*/ 	.dword	__unnamed_2
	.align		8
        /*0018*/ 	.dword	$str
	.align		8
        /*0020*/ 	.dword	$str$1
	.align		8
        /*0028*/ 	.dword	$str$2
	.align		8
        /*0030*/ 	.dword	$str$3
	.align		8
        /*0038*/ 	.dword	$str$4
	.align		8
        /*0040*/ 	.dword	$str$5


//--------------------- .text._Z14findMinDistIdx6MatrixS_ii --------------------------
	.section	.text._Z14findMinDistIdx6MatrixS_ii,"ax",@progbits
	.align	128
        .global         _Z14findMinDistIdx6MatrixS_ii
        .type           _Z14findMinDistIdx6MatrixS_ii,@function
        .size           _Z14findMinDistIdx6MatrixS_ii,(.L_x_17 - _Z14findMinDistIdx6MatrixS_ii)
        .other          _Z14findMinDistIdx6MatrixS_ii,@"STO_CUDA_ENTRY STV_DEFAULT"
_Z14findMinDistIdx6MatrixS_ii:
.text._Z14findMinDistIdx6MatrixS_ii:
[----:B------:R-:W0:Y:S01]  /*0000*/  LDC R1, c[0x0][0x37c] ;  /* 0x0000df00ff017b82 */ /* 0x000e220000000800 */
[----:B------:R-:W1:Y:S01]  /*0010*/  LDCU.64 UR4, c[0x0][0x3a0] ;  /* 0x00007400ff0477ac */ /* 0x000e620008000a00 */
[----:B------:R-:W2:Y:S01]  /*0020*/  LDCU UR6, c[0x0][0x38c] ;  /* 0x00007180ff0677ac */ /* 0x000ea20008000800 */
[----:B-1----:R-:W-:-:S04]  /*0030*/  UIMAD UR4, UR5, UR4, URZ ;  /* 0x00000004050472a4 */ /* 0x002fc8000f8e02ff */
[----:B--2---:R-:W-:-:S09]  /*0040*/  UISETP.NE.AND UP0, UPT, UR4, UR6, UPT ;  /* 0x000000060400728c */ /* 0x004fd2000bf05270 */
[----:B------:R-:W-:Y:S05]  /*0050*/  BRA.U !UP0, `(.L_x_0) ;  /* 0x0000000108407547 */ /* 0x000fea000b800000 */
[----:B------:R-:W-:Y:S01]  /*0060*/  MOV R0, 0x0 ;  /* 0x0000000000007802 */ /* 0x000fe20000000f00 */
[----:B------:R-:W1:Y:S01]  /*0070*/  LDCU.64 UR4, c[0x4][0x30] ;  /* 0x01000600ff0477ac */ /* 0x000e620008000a00 */
[----:B------:R-:W-:Y:S02]  /*0080*/  IMAD.MOV.U32 R8, RZ, RZ, 0xd8 ;  /* 0x000000d8ff087424 */ /* 0x000fe400078e00ff */
[----:B------:R2:W3:Y:S01]  /*0090*/  LDC.64 R2, c[0x4][R0] ;  /* 0x0100000000027b82 */ /* 0x0004e20000000a00 */
[----:B------:R-:W4:Y:S01]  /*00a0*/  LDCU.64 UR6, c[0x4][0x20] ;  /* 0x01000400ff0677ac */ /* 0x000f220008000a00 */
[----:B------:R-:W-:Y:S02]  /*00b0*/  IMAD.MOV.U32 R12, RZ, RZ, 0x1 ;  /* 0x00000001ff0c7424 */ /* 0x000fe400078e00ff */
[----:B------:R-:W-:Y:S01]  /*00c0*/  IMAD.MOV.U32 R13, RZ, RZ, RZ ;  /* 0x000000ffff0d7224 */ /* 0x000fe200078e00ff */
[----:B------:R-:W5:Y:S01]  /*00d0*/  LDCU.64 UR8, c[0x4][0x10] ;  /* 0x01000200ff0877ac */ /* 0x000f620008000a00 */
[----:B-1----:R-:W-:-:S02]  /*00e0*/  IMAD.U32 R4, RZ, RZ, UR4 ;  /* 0x00000004ff047e24 */ /* 0x002fc4000f8e00ff */
[----:B------:R-:W-:Y:S02]  /*00f0*/  IMAD.U32 R5, RZ, RZ, UR5 ;  /* 0x00000005ff057e24 */ /* 0x000fe4000f8e00ff */
[----:B----4-:R-:W-:Y:S02]  /*0100*/  IMAD.U32 R6, RZ, RZ, UR6 ;  /* 0x00000006ff067e24 */ /* 0x010fe4000f8e00ff */
[----:B------:R-:W-:Y:S02]  /*0110*/  IMAD.U32 R7, RZ, RZ, UR7 ;  /* 0x00000007ff077e24 */ /* 0x000fe4000f8e00ff */
[----:B-----5:R-:W-:Y:S02]  /*0120*/  IMAD.U32 R10, RZ, RZ, UR8 ;  /* 0x00000008ff0a7e24 */ /* 0x020fe4000f8e00ff */
[----:B--2---:R-:W-:-:S07]  /*0130*/  IMAD.U32 R11, RZ, RZ, UR9 ;  /* 0x00000009ff0b7e24 */ /* 0x004fce000f8e00ff */
[----:B------:R-:W-:-:S07]  /*0140*/  LEPC R20, `(.L_x_0) ;  /* 0x000000001014794e */ /* 0x000fce0000000000 */
[----:B0--3--:R-:W-:Y:S05]  /*0150*/  CALL.ABS.NOINC R2 ;  /* 0x0000000002007343 */ /* 0x009fea0003c00000 */
.L_x_0:
[----:B------:R-:W1:Y:S01]  /*0160*/  LDCU UR4, c[0x0][0x398] ;  /* 0x00007300ff0477ac */ /* 0x000e620008000800 */
[----:B------:R-:W1:Y:S02]  /*0170*/  LDCU UR5, c[0x0][0x388] ;  /* 0x00007100ff0577ac */ /* 0x000e640008000800 */
[----:B-1----:R-:W-:-:S09]  /*0180*/  UISETP.NE.AND UP0, UPT, UR4, UR5, UPT ;  /* 0x000000050400728c */ /* 0x002fd2000bf05270 */
        /* <DEDUP_REMOVED lines=17> */
.L_x_1:
        /* <DEDUP_REMOVED lines=20> */
.L_x_2:
[----:B------:R-:W1:Y:S01]  /*03e0*/  LDC R9, c[0x0][0x3a0] ;  /* 0x0000e800ff097b82 */ /* 0x000e620000000800 */
[----:B------:R-:W2:Y:S01]  /*03f0*/  S2R R3, SR_CTAID.X ;  /* 0x0000000000037919 */ /* 0x000ea20000002500 */
[----:B------:R-:W3:Y:S06]  /*0400*/  S2R R0, SR_TID.X ;  /* 0x0000000000007919 */ /* 0x000eec0000002100 */
[----:B------:R-:W4:Y:S01]  /*0410*/  LDC.64 R10, c[0x0][0x358] ;  /* 0x0000d600ff0a7b82 */ /* 0x000f220000000a00 */
[----:B-1----:R-:W-:Y:S01]  /*0420*/  ISETP.GE.AND P0, PT, R9, 0x2, PT ;  /* 0x000000020900780c */ /* 0x002fe20003f06270 */
[----:B--2---:R-:W-:-:S12]  /*0430*/  IMAD.SHL.U32 R3, R3, 0x20, RZ ;  /* 0x0000002003037824 */ /* 0x004fd800078e00ff */
[----:B---34-:R-:W-:Y:S05]  /*0440*/  @!P0 BRA `(.L_x_3) ;  /* 0x0000001000508947 */ /* 0x018fea0003800000 */
[----:B------:R-:W1:Y:S02]  /*0450*/  LDCU UR4, c[0x0][0x398] ;  /* 0x00007300ff0477ac */ /* 0x000e640008000800 */
[----:B-1----:R-:W-:-:S05]  /*0460*/  VIMNMX R2, PT, PT, R3, UR4, !PT ;  /* 0x0000000403027c48 */ /* 0x002fca000ffe0100 */
[----:B------:R-:W-:-:S05]  /*0470*/  IMAD.IADD R2, R2, 0x1, -R3 ;  /* 0x0000000102027824 */ /* 0x000fca00078e0a03 */
[----:B------:R-:W-:-:S13]  /*0480*/  ISETP.NE.AND P0, PT, R2, RZ, PT ;  /* 0x000000ff0200720c */ /* 0x000fda0003f05270 */
[----:B------:R-:W-:Y:S05]  /*0490*/  @!P0 EXIT ;  /* 0x000000000000894d */ /* 0x000fea0003800000 */
[C---:B------:R-:W-:Y:S02]  /*04a0*/  VIADD R20, R9.reuse, 0x7 ;  /* 0x0000000709147836 */ /* 0x040fe40000000000 */
[----:B------:R-:W-:Y:S02]  /*04b0*/  VIADD R4, R9, 0xf ;  /* 0x0000000f09047836 */ /* 0x000fe40000000000 */
[----:B------:R-:W-:Y:S01]  /*04c0*/  IMAD.MOV.U32 R8, RZ, RZ, RZ ;  /* 0x000000ffff087224 */ /* 0x000fe200078e00ff */
[----:B------:R-:W-:Y:S02]  /*04d0*/  LOP3.LUT R6, R20, 0x7, RZ, 0xc0, !PT ;  /* 0x0000000714067812 */ /* 0x000fe400078ec0ff */
[----:B------:R-:W-:Y:S02]  /*04e0*/  LOP3.LUT R5, R4, 0xf, RZ, 0xc0, !PT ;  /* 0x0000000f04057812 */ /* 0x000fe400078ec0ff */
[----:B------:R-:W-:Y:S01]  /*04f0*/  LOP3.LUT R20, R20, 0x3, RZ, 0xc0, !PT ;  /* 0x0000000314147812 */ /* 0x000fe200078ec0ff */
[----:B------:R-:W-:-:S02]  /*0500*/  VIADD R7, R6, 0xffffffff ;  /* 0xffffffff06077836 */ /* 0x000fc40000000000 */
[----:B------:R-:W-:Y:S02]  /*0510*/  VIADD R6, R5, 0xffffffff ;  /* 0xffffffff05067836 */ /* 0x000fe40000000000 */
[----:B------:R-:W-:Y:S01]  /*0520*/  VIADD R5, R9, 0xffffffff ;  /* 0xffffffff09057836 */ /* 0x000fe20000000000 */
[----:B------:R-:W-:Y:S01]  /*0530*/  ISETP.GE.U32.AND P0, PT, R7, 0x3, PT ;  /* 0x000000030700780c */ /* 0x000fe20003f06070 */
[----:B------:R-:W-:Y:S01]  /*0540*/  IMAD R7, R0, R9, RZ ;  /* 0x0000000900077224 */ /* 0x000fe200078e02ff */
[----:B------:R-:W-:Y:S01]  /*0550*/  ISETP.GE.U32.AND P1, PT, R6, 0x7, PT ;  /* 0x000000070600780c */ /* 0x000fe20003f26070 */
[----:B------:R-:W-:Y:S01]  /*0560*/  VIADD R6, R9, 0xfffffffe ;  /* 0xfffffffe09067836 */ /* 0x000fe20000000000 */
[----:B------:R-:W-:Y:S01]  /*0570*/  LOP3.LUT R21, R5, 0xfffffff0, RZ, 0xc0, !PT ;  /* 0xfffffff005157812 */ /* 0x000fe200078ec0ff */
[----:B------:R-:W-:-:S10]  /*0580*/  IMAD.MOV.U32 R9, RZ, RZ, R3 ;  /* 0x000000ffff097224 */ /* 0x000fd400078e0003 */
.L_x_10:
[----:B-1----:R-:W1:Y:S01]  /*0590*/  LDC.64 R12, c[0x0][0x380] ;  /* 0x0000e000ff0c7b82 */ /* 0x002e620000000a00 */
[----:B------:R-:W2:Y:S01]  /*05a0*/  LDCU UR4, c[0x0][0x38c] ;  /* 0x00007180ff0477ac */ /* 0x000ea20008000800 */
[----:B------:R-:W-:Y:S02]  /*05b0*/  R2UR UR6, R10 ;  /* 0x000000000a0672ca */ /* 0x000fe400000e0000 */
[----:B------:R-:W-:Y:S01]  /*05c0*/  R2UR UR7, R11 ;  /* 0x000000000b0772ca */ /* 0x000fe200000e0000 */
[----:B--2---:R-:W-:-:S04]  /*05d0*/  IMAD R15, R9, UR4, R7 ;  /* 0x00000004090f7c24 */ /* 0x004fc8000f8e0207 */
[----:B-1----:R-:W-:-:S08]  /*05e0*/  IMAD.WIDE R12, R15, 0x4, R12 ;  /* 0x000000040f0c7825 */ /* 0x002fd000078e020c */
[----:B------:R-:W2:Y:S01]  /*05f0*/  LDG.E R16, desc[UR6][R12.64] ;  /* 0x000000060c107981 */ /* 0x000ea2000c1e1900 */
[----:B------:R-:W-:Y:S01]  /*0600*/  ISETP.GE.U32.AND P2, PT, R6, 0xf, PT ;  /* 0x0000000f0600780c */ /* 0x000fe20003f46070 */
[----:B------:R-:W-:Y:S02]  /*0610*/  IMAD.MOV.U32 R26, RZ, RZ, RZ ;  /* 0x000000ffff1a7224 */ /* 0x000fe400078e00ff */
[----:B------:R-:W-:Y:S01]  /*0620*/  IMAD.MOV.U32 R23, RZ, RZ, 0x1 ;  /* 0x00000001ff177424 */ /* 0x000fe200078e00ff */
[----:B--2---:R-:W1:Y:S09]  /*0630*/  F2F.F64.F32 R16, R16 ;  /* 0x0000001000107310 */ /* 0x004e720000201800 */
[----:B------:R-:W-:Y:S05]  /*0640*/  @!P2 BRA `(.L_x_4) ;  /* 0x0000000400b0a947 */ /* 0x000fea0003800000 */
[----:B------:R-:W-:Y:S01]  /*0650*/  BSSY.RECONVERGENT B0, `(.L_x_5) ;  /* 0x000006a000007945 */ /* 0x000fe20003800200 */
[----:B------:R-:W-:Y:S02]  /*0660*/  IMAD.MOV.U32 R24, RZ, RZ, RZ ;  /* 0x000000ffff187224 */ /* 0x000fe400078e00ff */
[----:B------:R-:W-:-:S07]  /*0670*/  IMAD.MOV.U32 R26, RZ, RZ, RZ ;  /* 0x000000ffff1a7224 */ /* 0x000fce00078e00ff */
.L_x_6:
[----:B------:R-:W-:Y:S01]  /*0680*/  R2UR UR4, R10 ;  /* 0x000000000a0472ca */ /* 0x000fe200000e0000 */
[----:B------:R-:W-:Y:S01]  /*0690*/  VIADD R23, R24, 0x1 ;  /* 0x0000000118177836 */ /* 0x000fe20000000000 */
[----:B------:R-:W-:-:S03]  /*06a0*/  R2UR UR5, R11 ;  /* 0x000000000b0572ca */ /* 0x000fc600000e0000 */
[----:B------:R-:W-:-:S10]  /*06b0*/  IMAD.WIDE R14, R23, 0x4, R12 ;  /* 0x00000004170e7825 */ /* 0x000fd400078e020c */
[----:B------:R-:W2:Y:S04]  /*06c0*/  LDG.E R29, desc[UR4][R14.64] ;  /* 0x000000040e1d7981 */ /* 0x000ea8000c1e1900 */
[----:B------:R-:W3:Y:S04]  /*06d0*/  LDG.E R28, desc[UR4][R14.64+0x4] ;  /* 0x000004040e1c7981 */ /* 0x000ee8000c1e1900 */
[----:B------:R-:W4:Y:S04]  /*06e0*/  LDG.E R27, desc[UR4][R14.64+0x8] ;  /* 0x000008040e1b7981 */ /* 0x000f28000c1e1900 */
[----:B------:R-:W5:Y:S04]  /*06f0*/  LDG.E R25, desc[UR4][R14.64+0xc] ;  /* 0x00000c040e197981 */ /* 0x000f68000c1e1900 */
[----:B------:R-:W5:Y:S01]  /*0700*/  LDG.E R22, desc[UR4][R14.64+0x10] ;  /* 0x000010040e167981 */ /* 0x000f62000c1e1900 */
[----:B--2---:R-:W1:Y:S02]  /*0710*/  F2F.F64.F32 R18, R29 ;  /* 0x0000001d00127310 */ /* 0x004e640000201800 */
[----:B-1----:R-:W-:-:S06]  /*0720*/  DSETP.GT.AND P2, PT, R16, R18, PT ;  /* 0x000000121000722a */ /* 0x002fcc0003f44000 */
[----:B------:R-:W-:Y:S02]  /*0730*/  FSEL R16, R18, R16, P2 ;  /* 0x0000001012107208 */ /* 0x000fe40001000000 */
[----:B------:R-:W-:Y:S02]  /*0740*/  FSEL R17, R19, R17, P2 ;  /* 0x0000001113117208 */ /* 0x000fe40001000000 */
[----:B---3--:R-:W1:Y:S04]  /*0750*/  F2F.F64.F32 R18, R28 ;  /* 0x0000001c00127310 */ /* 0x008e680000201800 */
[----:B-1----:R-:W-:-:S06]  /*0760*/  DSETP.GT.AND P3, PT, R16, R18, PT ;  /* 0x000000121000722a */ /* 0x002fcc0003f64000 */
[----:B------:R-:W-:Y:S02]  /*0770*/  FSEL R16, R18, R16, P3 ;  /* 0x0000001012107208 */ /* 0x000fe40001800000 */
[----:B------:R-:W-:Y:S02]  /*0780*/  FSEL R17, R19, R17, P3 ;  /* 0x0000001113117208 */ /* 0x000fe40001800000 */
[----:B----4-:R1:W2:Y:S02]  /*0790*/  F2F.F64.F32 R18, R27 ;  /* 0x0000001b00127310 */ /* 0x0102a40000201800 */
[----:B-1----:R-:W3:Y:S02]  /*07a0*/  LDG.E R27, desc[UR4][R14.64+0x18] ;  /* 0x000018040e1b7981 */ /* 0x002ee4000c1e1900 */
[----:B--2---:R-:W-:-:S06]  /*07b0*/  DSETP.GT.AND P4, PT, R16, R18, PT ;  /* 0x000000121000722a */ /* 0x004fcc0003f84000 */
[----:B------:R-:W-:Y:S02]  /*07c0*/  FSEL R16, R18, R16, P4 ;  /* 0x0000001012107208 */ /* 0x000fe40002000000 */
[----:B------:R-:W-:Y:S02]  /*07d0*/  FSEL R17, R19, R17, P4 ;  /* 0x0000001113117208 */ /* 0x000fe40002000000 */
[----:B-----5:R1:W2:Y:S08]  /*07e0*/  F2F.F64.F32 R18, R25 ;  /* 0x0000001900127310 */ /* 0x0202b00000201800 */
[----:B------:R4:W5:Y:S01]  /*07f0*/  F2F.F64.F32 R28, R22 ;  /* 0x00000016001c7310 */ /* 0x0009620000201800 */
[----:B------:R-:W-:Y:S01]  /*0800*/  SEL R23, R23, R26, P2 ;  /* 0x0000001a17177207 */ /* 0x000fe20001000000 */
[----:B-1----:R-:W3:Y:S01]  /*0810*/  LDG.E R25, desc[UR4][R14.64+0x20] ;  /* 0x000020040e197981 */ /* 0x002ee2000c1e1900 */
[----:B--2---:R-:W-:-:S03]  /*0820*/  DSETP.GT.AND P5, PT, R16, R18, PT ;  /* 0x000000121000722a */ /* 0x004fc60003fa4000 */
[----:B----4-:R-:W2:Y:S03]  /*0830*/  LDG.E R22, desc[UR4][R14.64+0x1c] ;  /* 0x00001c040e167981 */ /* 0x010ea6000c1e1900 */
[----:B------:R-:W-:Y:S02]  /*0840*/  FSEL R16, R18, R16, P5 ;  /* 0x0000001012107208 */ /* 0x000fe40002800000 */
[----:B------:R-:W4:Y:S01]  /*0850*/  LDG.E R18, desc[UR4][R14.64+0x14] ;  /* 0x000014040e127981 */ /* 0x000f22000c1e1900 */
[----:B------:R-:W-:-:S06]  /*0860*/  FSEL R17, R19, R17, P5 ;  /* 0x0000001113117208 */ /* 0x000fcc0002800000 */
[----:B-----5:R-:W-:-:S06]  /*0870*/  DSETP.GT.AND P6, PT, R16, R28, PT ;  /* 0x0000001c1000722a */ /* 0x020fcc0003fc4000 */
[----:B------:R-:W-:Y:S02]  /*0880*/  FSEL R16, R28, R16, P6 ;  /* 0x000000101c107208 */ /* 0x000fe40003000000 */
[----:B------:R-:W-:Y:S01]  /*0890*/  FSEL R17, R29, R17, P6 ;  /* 0x000000111d117208 */ /* 0x000fe20003000000 */
[----:B------:R-:W-:Y:S01]  /*08a0*/  @P3 VIADD R23, R24, 0x2 ;  /* 0x0000000218173836 */ /* 0x000fe20000000000 */
[----:B---3--:R-:W-:Y:S08]  /*08b0*/  F2F.F64.F32 R26, R27 ;  /* 0x0000001b001a7310 */ /* 0x008ff00000201800 */
[----:B----4-:R-:W1:Y:S02]  /*08c0*/  F2F.F64.F32 R18, R18 ;  /* 0x0000001200127310 */ /* 0x010e640000201800 */
[----:B-1----:R-:W-:-:S06]  /*08d0*/  DSETP.GT.AND P2, PT, R16, R18, PT ;  /* 0x000000121000722a */ /* 0x002fcc0003f44000 */
[----:B------:R-:W-:Y:S02]  /*08e0*/  FSEL R16, R18, R16, P2 ;  /* 0x0000001012107208 */ /* 0x000fe40001000000 */
[----:B------:R-:W-:-:S06]  /*08f0*/  FSEL R17, R19, R17, P2 ;  /* 0x0000001113117208 */ /* 0x000fcc0001000000 */
[----:B------:R-:W-:-:S06]  /*0900*/  DSETP.GT.AND P3, PT, R16, R26, PT ;  /* 0x0000001a1000722a */ /* 0x000fcc0003f64000 */
[----:B------:R-:W-:Y:S02]  /*0910*/  FSEL R16, R26, R16, P3 ;  /* 0x000000101a107208 */ /* 0x000fe40001800000 */
[----:B------:R-:W3:Y:S01]  /*0920*/  LDG.E R26, desc[UR4][R14.64+0x24] ;  /* 0x000024040e1a7981 */ /* 0x000ee2000c1e1900 */
[----:B------:R-:W-:-:S03]  /*0930*/  FSEL R17, R27, R17, P3 ;  /* 0x000000111b117208 */ /* 0x000fc60001800000 */
[----:B------:R-:W4:Y:S01]  /*0940*/  LDG.E R27, desc[UR4][R14.64+0x28] ;  /* 0x000028040e1b7981 */ /* 0x000f22000c1e1900 */
[----:B--2---:R1:W2:Y:S03]  /*0950*/  F2F.F64.F32 R28, R22 ;  /* 0x00000016001c7310 */ /* 0x0042a60000201800 */
[----:B-1----:R-:W5:Y:S05]  /*0960*/  LDG.E R22, desc[UR4][R14.64+0x2c] ;  /* 0x00002c040e167981 */ /* 0x002f6a000c1e1900 */
[----:B------:R1:W0:Y:S01]  /*0970*/  F2F.F64.F32 R18, R25 ;  /* 0x0000001900127310 */ /* 0x0002220000201800 */
[C---:B------:R-:W-:Y:S01]  /*0980*/  @P4 VIADD R23, R24.reuse, 0x3 ;  /* 0x0000000318174836 */ /* 0x040fe20000000000 */
[----:B--2---:R-:W-:Y:S01]  /*0990*/  DSETP.GT.AND P4, PT, R16, R28, PT ;  /* 0x0000001c1000722a */ /* 0x004fe20003f84000 */
[----:B------:R-:W-:Y:S01]  /*09a0*/  @P5 VIADD R23, R24, 0x4 ;  /* 0x0000000418175836 */ /* 0x000fe20000000000 */
[----:B-1----:R-:W2:Y:S04]  /*09b0*/  LDG.E R25, desc[UR4][R14.64+0x30] ;  /* 0x000030040e197981 */ /* 0x002ea8000c1e1900 */
[----:B------:R-:W-:-:S02]  /*09c0*/  FSEL R16, R28, R16, P4 ;  /* 0x000000101c107208 */ /* 0x000fc40002000000 */
[----:B------:R-:W-:-:S06]  /*09d0*/  FSEL R17, R29, R17, P4 ;  /* 0x000000111d117208 */ /* 0x000fcc0002000000 */
[----:B0-----:R-:W-:-:S06]  /*09e0*/  DSETP.GT.AND P5, PT, R16, R18, PT ;  /* 0x000000121000722a */ /* 0x001fcc0003fa4000 */
[----:B------:R-:W-:Y:S02]  /*09f0*/  FSEL R16, R18, R16, P5 ;  /* 0x0000001012107208 */ /* 0x000fe40002800000 */
[----:B------:R-:W-:Y:S01]  /*0a00*/  FSEL R17, R19, R17, P5 ;  /* 0x0000001113117208 */ /* 0x000fe20002800000 */
[C---:B------:R-:W-:Y:S02]  /*0a10*/  @P6 VIADD R23, R24.reuse, 0x5 ;  /* 0x0000000518176836 */ /* 0x040fe40000000000 */
[C---:B------:R-:W-:Y:S02]  /*0a20*/  @P2 VIADD R23, R24.reuse, 0x6 ;  /* 0x0000000618172836 */ /* 0x040fe40000000000 */
[----:B------:R-:W-:Y:S01]  /*0a30*/  @P3 VIADD R23, R24, 0x7 ;  /* 0x0000000718173836 */ /* 0x000fe20000000000 */
[----:B---3--:R0:W1:Y:S02]  /*0a40*/  F2F.F64.F32 R18, R26 ;  /* 0x0000001a00127310 */ /* 0x0080640000201800 */
[----:B0-----:R-:W3:Y:S01]  /*0a50*/  LDG.E R26, desc[UR4][R14.64+0x34] ;  /* 0x000034040e1a7981 */ /* 0x001ee2000c1e1900 */
[----:B-1----:R-:W-:-:S05]  /*0a60*/  DSETP.GT.AND P6, PT, R16, R18, PT ;  /* 0x000000121000722a */ /* 0x002fca0003fc4000 */
[----:B-----5:R0:W-:Y:S01]  /*0a70*/  F2F.F64.F32 R28, R22 ;  /* 0x00000016001c7310 */ /* 0x0201e20000201800 */
[----:B------:R-:W-:Y:S02]  /*0a80*/  FSEL R16, R18, R16, P6 ;  /* 0x0000001012107208 */ /* 0x000fe40003000000 */
[----:B------:R-:W-:Y:S01]  /*0a90*/  FSEL R17, R19, R17, P6 ;  /* 0x0000001113117208 */ /* 0x000fe20003000000 */
[----:B0-----:R-:W5:Y:S04]  /*0aa0*/  LDG.E R22, desc[UR4][R14.64+0x38] ;  /* 0x000038040e167981 */ /* 0x001f68000c1e1900 */
[----:B----4-:R-:W0:Y:S02]  /*0ab0*/  F2F.F64.F32 R18, R27 ;  /* 0x0000001b00127310 */ /* 0x010e240000201800 */
[----:B0-----:R-:W-:-:S06]  /*0ac0*/  DSETP.GT.AND P2, PT, R16, R18, PT ;  /* 0x000000121000722a */ /* 0x001fcc0003f44000 */
[----:B------:R-:W-:Y:S02]  /*0ad0*/  FSEL R16, R18, R16, P2 ;  /* 0x0000001012107208 */ /* 0x000fe40001000000 */
[----:B------:R-:W-:-:S06]  /*0ae0*/  FSEL R17, R19, R17, P2 ;  /* 0x0000001113117208 */ /* 0x000fcc0001000000 */
[----:B------:R-:W-:-:S06]  /*0af0*/  DSETP.GT.AND P3, PT, R16, R28, PT ;  /* 0x0000001c1000722a */ /* 0x000fcc0003f64000 */
[----:B------:R-:W-:Y:S02]  /*0b00*/  FSEL R16, R28, R16, P3 ;  /* 0x000000101c107208 */ /* 0x000fe40001800000 */
[----:B------:R-:W4:Y:S01]  /*0b10*/  LDG.E R28, desc[UR4][R14.64+0x3c] ;  /* 0x00003c040e1c7981 */ /* 0x000f22000c1e1900 */
[----:B--2---:R-:W0:Y:S01]  /*0b20*/  F2F.F64.F32 R18, R25 ;  /* 0x0000001900127310 */ /* 0x004e220000201800 */
[----:B------:R-:W-:Y:S01]  /*0b30*/  FSEL R17, R29, R17, P3 ;  /* 0x000000111d117208 */ /* 0x000fe20001800000 */
[C---:B------:R-:W-:Y:S02]  /*0b40*/  @P4 VIADD R23, R24.reuse, 0x8 ;  /* 0x0000000818174836 */ /* 0x040fe40000000000 */
[----:B------:R-:W-:-:S03]  /*0b50*/  @P5 VIADD R23, R24, 0x9 ;  /* 0x0000000918175836 */ /* 0x000fc60000000000 */
[----:B0-----:R-:W-:-:S06]  /*0b60*/  DSETP.GT.AND P4, PT, R16, R18, PT ;  /* 0x000000121000722a */ /* 0x001fcc0003f84000 */
[----:B------:R-:W-:Y:S02]  /*0b70*/  FSEL R16, R18, R16, P4 ;  /* 0x0000001012107208 */ /* 0x000fe40002000000 */
[----:B------:R-:W-:Y:S01]  /*0b80*/  FSEL R17, R19, R17, P4 ;  /* 0x0000001113117208 */ /* 0x000fe20002000000 */
[C---:B------:R-:W-:Y:S02]  /*0b90*/  @P6 VIADD R23, R24.reuse, 0xa ;  /* 0x0000000a18176836 */ /* 0x040fe40000000000 */
[C---:B------:R-:W-:Y:S02]  /*0ba0*/  @P2 VIADD R23, R24.reuse, 0xb ;  /* 0x0000000b18172836 */ /* 0x040fe40000000000 */
[C---:B------:R-:W-:Y:S02]  /*0bb0*/  @P3 VIADD R23, R24.reuse, 0xc ;  /* 0x0000000c18173836 */ /* 0x040fe40000000000 */
[----:B------:R-:W-:Y:S01]  /*0bc0*/  @P4 VIADD R23, R24, 0xd ;  /* 0x0000000d18174836 */ /* 0x000fe20000000000 */
[----:B---3--:R-:W0:Y:S08]  /*0bd0*/  F2F.F64.F32 R26, R26 ;  /* 0x0000001a001a7310 */ /* 0x008e300000201800 */
[----:B-----5:R-:W1:Y:S01]  /*0be0*/  F2F.F64.F32 R18, R22 ;  /* 0x0000001600127310 */ /* 0x020e620000201800 */
[----:B0-----:R-:W-:-:S06]  /*0bf0*/  DSETP.GT.AND P5, PT, R16, R26, PT ;  /* 0x0000001a1000722a */ /* 0x001fcc0003fa4000 */
[----:B------:R-:W-:Y:S02]  /*0c00*/  FSEL R16, R26, R16, P5 ;  /* 0x000000101a107208 */ /* 0x000fe40002800000 */
[----:B------:R-:W-:-:S06]  /*0c10*/  FSEL R17, R27, R17, P5 ;  /* 0x000000111b117208 */ /* 0x000fcc0002800000 */
[----:B-1----:R-:W-:Y:S01]  /*0c20*/  DSETP.GT.AND P2, PT, R16, R18, PT ;  /* 0x000000121000722a */ /* 0x002fe20003f44000 */
[----:B------:R-:W-:-:S13]  /*0c30*/  @P5 VIADD R23, R24, 0xe ;  /* 0x0000000e18175836 */ /* 0x000fda0000000000 */
[C---:B------:R-:W-:Y:S02]  /*0c40*/  @P2 VIADD R23, R24.reuse, 0xf ;  /* 0x0000000f18172836 */ /* 0x040fe40000000000 */
[----:B------:R-:W-:Y:S01]  /*0c50*/  VIADD R24, R24, 0x10 ;  /* 0x0000001018187836 */ /* 0x000fe20000000000 */
[----:B----4-:R-:W0:Y:S04]  /*0c60*/  F2F.F64.F32 R28, R28 ;  /* 0x0000001c001c7310 */ /* 0x010e280000201800 */
[----:B------:R-:W-:Y:S02]  /*0c70*/  ISETP.NE.AND P3, PT, R24, R21, PT ;  /* 0x000000151800720c */ /* 0x000fe40003f65270 */
[----:B------:R-:W-:Y:S02]  /*0c80*/  FSEL R14, R18, R16, P2 ;  /* 0x00000010120e7208 */ /* 0x000fe40001000000 */
[----:B------:R-:W-:-:S06]  /*0c90*/  FSEL R15, R19, R17, P2 ;  /* 0x00000011130f7208 */ /* 0x000fcc0001000000 */
[----:B0-----:R-:W-:-:S06]  /*0ca0*/  DSETP.GT.AND P2, PT, R14, R28, PT ;  /* 0x0000001c0e00722a */ /* 0x001fcc0003f44000 */
[----:B------:R-:W-:Y:S02]  /*0cb0*/  FSEL R16, R28, R14, P2 ;  /* 0x0000000e1c107208 */ /* 0x000fe40001000000 */
[----:B------:R-:W-:Y:S02]  /*0cc0*/  FSEL R17, R29, R15, P2 ;  /* 0x0000000f1d117208 */ /* 0x000fe40001000000 */
[----:B------:R-:W-:Y:S01]  /*0cd0*/  SEL R26, R24, R23, P2 ;  /* 0x00000017181a7207 */ /* 0x000fe20001000000 */
[----:B------:R-:W-:Y:S06]  /*0ce0*/  @P3 BRA `(.L_x_6) ;  /* 0xfffffff800643947 */ /* 0x000fec000383ffff */
[----:B------:R-:W-:Y:S05]  /*0cf0*/  BSYNC.RECONVERGENT B0 ;  /* 0x0000000000007941 */ /* 0x000fea0003800200 */
.L_x_5:
[----:B------:R-:W-:-:S07]  /*0d00*/  VIADD R23, R24, 0x1 ;  /* 0x0000000118177836 */ /* 0x000fce0000000000 */
.L_x_4:
[----:B------:R-:W-:-:S13]  /*0d10*/  LOP3.LUT P2, RZ, R5, 0xf, RZ, 0xc0, !PT ;  /* 0x0000000f05ff7812 */ /* 0x000fda000784c0ff */
[----:B------:R-:W-:Y:S05]  /*0d20*/  @!P2 BRA `(.L_x_7) ;  /* 0x0000000400dca947 */ /* 0x000fea0003800000 */
[----:B------:R-:W-:Y:S01]  /*0d30*/  LOP3.LUT P2, RZ, R4, 0x7, RZ, 0xc0, !PT ;  /* 0x0000000704ff7812 */ /* 0x000fe2000784c0ff */
[----:B------:R-:W-:-:S12]  /*0d40*/  @!P1 BRA `(.L_x_8) ;  /* 0x0000000000dc9947 */ /* 0x000fd80003800000 */
[----:B------:R-:W-:Y:S01]  /*0d50*/  R2UR UR4, R10 ;  /* 0x000000000a0472ca */ /* 0x000fe200000e0000 */
[----:B------:R-:W-:Y:S01]  /*0d60*/  IMAD.WIDE R14, R23, 0x4, R12 ;  /* 0x00000004170e7825 */ /* 0x000fe200078e020c */
[----:B------:R-:W-:-:S13]  /*0d70*/  R2UR UR5, R11 ;  /* 0x000000000b0572ca */ /* 0x000fda00000e0000 */
[----:B------:R-:W2:Y:S04]  /*0d80*/  LDG.E R28, desc[UR4][R14.64] ;  /* 0x000000040e1c7981 */ /* 0x000ea8000c1e1900 */
[----:B------:R-:W3:Y:S04]  /*0d90*/  LDG.E R27, desc[UR4][R14.64+0x4] ;  /* 0x000004040e1b7981 */ /* 0x000ee8000c1e1900 */
[----:B------:R-:W4:Y:S04]  /*0da0*/  LDG.E R22, desc[UR4][R14.64+0x8] ;  /* 0x000008040e167981 */ /* 0x000f28000c1e1900 */
[----:B------:R-:W5:Y:S04]  /*0db0*/  LDG.E R25, desc[UR4][R14.64+0xc] ;  /* 0x00000c040e197981 */ /* 0x000f68000c1e1900 */
[----:B------:R-:W5:Y:S01]  /*0dc0*/  LDG.E R24, desc[UR4][R14.64+0x10] ;  /* 0x000010040e187981 */ /* 0x000f62000c1e1900 */
[----:B------:R-:W-:-:S02]  /*0dd0*/  R2UR UR6, R10 ;  /* 0x000000000a0672ca */ /* 0x000fc400000e0000 */
[----:B------:R-:W-:Y:S01]  /*0de0*/  R2UR UR7, R11 ;  /* 0x000000000b0772ca */ /* 0x000fe200000e0000 */
[----:B--2---:R-:W1:Y:S02]  /*0df0*/  F2F.F64.F32 R18, R28 ;  /* 0x0000001c00127310 */ /* 0x004e640000201800 */
[----:B-1----:R-:W-:-:S06]  /*0e00*/  DSETP.GT.AND P5, PT, R16, R18, PT ;  /* 0x000000121000722a */ /* 0x002fcc0003fa4000 */
[----:B------:R-:W-:Y:S02]  /*0e10*/  FSEL R16, R18, R16, P5 ;  /* 0x0000001012107208 */ /* 0x000fe40002800000 */
[----:B------:R-:W-:Y:S02]  /*0e20*/  FSEL R17, R19, R17, P5 ;  /* 0x0000001113117208 */ /* 0x000fe40002800000 */
[----:B---3--:R1:W2:Y:S02]  /*0e30*/  F2F.F64.F32 R18, R27 ;  /* 0x0000001b00127310 */ /* 0x0082a40000201800 */
[----:B-1----:R-:W3:Y:S02]  /*0e40*/  LDG.E R27, desc[UR4][R14.64+0x14] ;  /* 0x000014040e1b7981 */ /* 0x002ee4000c1e1900 */
[----:B--2---:R-:W-:-:S06]  /*0e50*/  DSETP.GT.AND P6, PT, R16, R18, PT ;  /* 0x000000121000722a */ /* 0x004fcc0003fc4000 */
[----:B------:R-:W-:Y:S02]  /*0e60*/  FSEL R16, R18, R16, P6 ;  /* 0x0000001012107208 */ /* 0x000fe40003000000 */
[----:B------:R-:W-:Y:S02]  /*0e70*/  FSEL R17, R19, R17, P6 ;  /* 0x0000001113117208 */ /* 0x000fe40003000000 */
[----:B----4-:R-:W1:Y:S08]  /*0e80*/  F2F.F64.F32 R18, R22 ;  /* 0x0000001600127310 */ /* 0x010e700000201800 */
[----:B-----5:R2:W4:Y:S01]  /*0e90*/  F2F.F64.F32 R28, R25 ;  /* 0x00000019001c7310 */ /* 0x0205220000201800 */
[----:B-1----:R-:W-:Y:S01]  /*0ea0*/  DSETP.GT.AND P3, PT, R16, R18, PT ;  /* 0x000000121000722a */ /* 0x002fe20003f64000 */
[----:B--2---:R-:W2:Y:S05]  /*0eb0*/  LDG.E R25, desc[UR4][R14.64+0x18] ;  /* 0x000018040e197981 */ /* 0x004eaa000c1e1900 */
[----:B------:R-:W-:-:S02]  /*0ec0*/  FSEL R16, R18, R16, P3 ;  /* 0x0000001012107208 */ /* 0x000fc40001800000 */
[----:B------:R-:W-:-:S06]  /*0ed0*/  FSEL R17, R19, R17, P3 ;  /* 0x0000001113117208 */ /* 0x000fcc0001800000 */
[----:B----4-:R-:W-:-:S06]  /*0ee0*/  DSETP.GT.AND P4, PT, R16, R28, PT ;  /* 0x0000001c1000722a */ /* 0x010fcc0003f84000 */
[----:B------:R-:W-:Y:S02]  /*0ef0*/  FSEL R16, R28, R16, P4 ;  /* 0x000000101c107208 */ /* 0x000fe40002000000 */
[----:B------:R-:W4:Y:S01]  /*0f00*/  LDG.E R28, desc[UR6][R14.64+0x1c] ;  /* 0x00001c060e1c7981 */ /* 0x000f22000c1e1900 */
[----:B------:R-:W1:Y:S01]  /*0f10*/  F2F.F64.F32 R18, R24 ;  /* 0x0000001800127310 */ /* 0x000e620000201800 */
[----:B------:R-:W-:Y:S02]  /*0f20*/  FSEL R17, R29, R17, P4 ;  /* 0x000000111d117208 */ /* 0x000fe40002000000 */
[C---:B------:R-:W-:Y:S01]  /*0f30*/  SEL R22, R23.reuse, R26, P5 ;  /* 0x0000001a17167207 */ /* 0x040fe20002800000 */
[----:B------:R-:W-:-:S03]  /*0f40*/  @P6 VIADD R22, R23, 0x1 ;  /* 0x0000000117166836 */ /* 0x000fc60000000000 */
[----:B-1----:R-:W-:-:S06]  /*0f50*/  DSETP.GT.AND P5, PT, R16, R18, PT ;  /* 0x000000121000722a */ /* 0x002fcc0003fa4000 */
[----:B------:R-:W-:Y:S02]  /*0f60*/  FSEL R16, R18, R16, P5 ;  /* 0x0000001012107208 */ /* 0x000fe40002800000 */
[----:B------:R-:W-:Y:S01]  /*0f70*/  FSEL R17, R19, R17, P5 ;  /* 0x0000001113117208 */ /* 0x000fe20002800000 */
[C---:B------:R-:W-:Y:S02]  /*0f80*/  @P3 VIADD R22, R23.reuse, 0x2 ;  /* 0x0000000217163836 */ /* 0x040fe40000000000 */
[----:B------:R-:W-:-:S03]  /*0f90*/  @P4 VIADD R22, R23, 0x3 ;  /* 0x0000000317164836 */ /* 0x000fc60000000000 */
[----:B------:R-:W-:Y:S01]  /*0fa0*/  @P5 VIADD R22, R23, 0x4 ;  /* 0x0000000417165836 */ /* 0x000fe20000000000 */
[----:B---3--:R-:W1:Y:S02]  /*0fb0*/  F2F.F64.F32 R26, R27 ;  /* 0x0000001b001a7310 */ /* 0x008e640000201800 */
[----:B-1----:R-:W-:-:S06]  /*0fc0*/  DSETP.GT.AND P6, PT, R16, R26, PT ;  /* 0x0000001a1000722a */ /* 0x002fcc0003fc4000 */
[----:B------:R-:W-:Y:S02]  /*0fd0*/  FSEL R16, R26, R16, P6 ;  /* 0x000000101a107208 */ /* 0x000fe40003000000 */
[----:B------:R-:W-:Y:S01]  /*0fe0*/  FSEL R17, R27, R17, P6 ;  /* 0x000000111b117208 */ /* 0x000fe20003000000 */
[----:B--2---:R-:W1:Y:S05]  /*0ff0*/  F2F.F64.F32 R18, R25 ;  /* 0x0000001900127310 */ /* 0x004e6a0000201800 */
[----:B-1----:R-:W-:-:S03]  /*1000*/  DSETP.GT.AND P3, PT, R16, R18, PT ;  /* 0x000000121000722a */ /* 0x002fc60003f64000 */
[----:B----4-:R-:W1:Y:S03]  /*1010*/  F2F.F64.F32 R28, R28 ;  /* 0x0000001c001c7310 */ /* 0x010e660000201800 */
[----:B------:R-:W-:Y:S02]  /*1020*/  FSEL R14, R18, R16, P3 ;  /* 0x00000010120e7208 */ /* 0x000fe40001800000 */
[----:B------:R-:W-:-:S06]  /*1030*/  FSEL R15, R19, R17, P3 ;  /* 0x00000011130f7208 */ /* 0x000fcc0001800000 */
[----:B-1----:R-:W-:Y:S01]  /*1040*/  DSETP.GT.AND P4, PT, R14, R28, PT ;  /* 0x0000001c0e00722a */ /* 0x002fe20003f84000 */
[C---:B------:R-:W-:Y:S02]  /*1050*/  @P6 VIADD R22, R23.reuse, 0x5 ;  /* 0x0000000517166836 */ /* 0x040fe40000000000 */
[----:B------:R-:W-:-:S03]  /*1060*/  @P3 VIADD R22, R23, 0x6 ;  /* 0x0000000617163836 */ /* 0x000fc60000000000 */
[----:B------:R-:W-:Y:S02]  /*1070*/  FSEL R16, R28, R14, P4 ;  /* 0x0000000e1c107208 */ /* 0x000fe40002000000 */
[----:B------:R-:W-:-:S06]  /*1080*/  FSEL R17, R29, R15, P4 ;  /* 0x0000000f1d117208 */ /* 0x000fcc0002000000 */
[C---:B------:R-:W-:Y:S02]  /*1090*/  @P4 VIADD R22, R23.reuse, 0x7 ;  /* 0x0000000717164836 */ /* 0x040fe40000000000 */
[----:B------:R-:W-:Y:S02]  /*10a0*/  VIADD R23, R23, 0x8 ;  /* 0x0000000817177836 */ /* 0x000fe40000000000 */
[----:B------:R-:W-:-:S07]  /*10b0*/  IMAD.MOV.U32 R26, RZ, RZ, R22 ;  /* 0x000000ffff1a7224 */ /* 0x000fce00078e0016 */
.L_x_8:
[----:B------:R-:W-:Y:S05]  /*10c0*/  @!P2 BRA `(.L_x_7) ;  /* 0x0000000000f4a947 */ /* 0x000fea0003800000 */
[----:B------:R-:W-:Y:S01]  /*10d0*/  ISETP.NE.AND P2, PT, R20, RZ, PT ;  /* 0x000000ff1400720c */ /* 0x000fe20003f45270 */
[----:B------:R-:W-:-:S12]  /*10e0*/  @!P0 BRA `(.L_x_9) ;  /* 0x0000000000788947 */ /* 0x000fd80003800000 */
[----:B------:R-:W-:Y:S01]  /*10f0*/  R2UR UR4, R10 ;  /* 0x000000000a0472ca */ /* 0x000fe200000e0000 */
[----:B------:R-:W-:Y:S01]  /*1100*/  IMAD.WIDE R24, R23, 0x4, R12 ;  /* 0x0000000417187825 */ /* 0x000fe200078e020c */
[----:B------:R-:W-:-:S13]  /*1110*/  R2UR UR5, R11 ;  /* 0x000000000b0572ca */ /* 0x000fda00000e0000 */
[----:B------:R-:W2:Y:S04]  /*1120*/  LDG.E R27, desc[UR4][R24.64] ;  /* 0x00000004181b7981 */ /* 0x000ea8000c1e1900 */
[----:B------:R-:W3:Y:S01]  /*1130*/  LDG.E R28, desc[UR4][R24.64+0x4] ;  /* 0x00000404181c7981 */ /* 0x000ee2000c1e1900 */
[----:B------:R-:W-:Y:S02]  /*1140*/  R2UR UR6, R10 ;  /* 0x000000000a0672ca */ /* 0x000fe400000e0000 */
[----:B------:R-:W-:Y:S01]  /*1150*/  R2UR UR7, R11 ;  /* 0x000000000b0772ca */ /* 0x000fe200000e0000 */
[----:B------:R-:W4:-:S12]  /*1160*/  LDG.E R18, desc[UR4][R24.64+0x8] ;  /* 0x0000080418127981 */ /* 0x000f18000c1e1900 */
[----:B------:R-:W5:Y:S01]  /*1170*/  LDG.E R22, desc[UR6][R24.64+0xc] ;  /* 0x00000c0618167981 */ /* 0x000f62000c1e1900 */
[----:B--2---:R-:W1:Y:S08]  /*1180*/  F2F.F64.F32 R14, R27 ;  /* 0x0000001b000e7310 */ /* 0x004e700000201800 */
[----:B----4-:R-:W-:Y:S01]  /*1190*/  F2F.F64.F32 R18, R18 ;  /* 0x0000001200127310 */ /* 0x010fe20000201800 */
[----:B-1----:R-:W-:-:S06]  /*11a0*/  DSETP.GT.AND P3, PT, R16, R14, PT ;  /* 0x0000000e1000722a */ /* 0x002fcc0003f64000 */
[----:B------:R-:W-:Y:S02]  /*11b0*/  FSEL R14, R14, R16, P3 ;  /* 0x000000100e0e7208 */ /* 0x000fe40001800000 */
[----:B------:R-:W-:Y:S02]  /*11c0*/  FSEL R15, R15, R17, P3 ;  /* 0x000000110f0f7208 */ /* 0x000fe40001800000 */
[----:B---3--:R-:W1:Y:S01]  /*11d0*/  F2F.F64.F32 R16, R28 ;  /* 0x0000001c00107310 */ /* 0x008e620000201800 */
[----:B------:R-:W-:-:S03]  /*11e0*/  SEL R26, R23, R26, P3 ;  /* 0x0000001a171a7207 */ /* 0x000fc60001800000 */
[----:B-1----:R-:W-:-:S06]  /*11f0*/  DSETP.GT.AND P4, PT, R14, R16, PT ;  /* 0x000000100e00722a */ /* 0x002fcc0003f84000 */
[----:B------:R-:W-:Y:S02]  /*1200*/  FSEL R16, R16, R14, P4 ;  /* 0x0000000e10107208 */ /* 0x000fe40002000000 */
[----:B------:R-:W-:Y:S02]  /*1210*/  FSEL R17, R17, R15, P4 ;  /* 0x0000000f11117208 */ /* 0x000fe40002000000 */
[----:B-----5:R-:W1:Y:S04]  /*1220*/  F2F.F64.F32 R14, R22 ;  /* 0x00000016000e7310 */ /* 0x020e680000201800 */
[----:B------:R-:W-:Y:S01]  /*1230*/  DSETP.GT.AND P5, PT, R16, R18, PT ;  /* 0x000000121000722a */ /* 0x000fe20003fa4000 */
[----:B------:R-:W-:-:S05]  /*1240*/  @P4 VIADD R26, R23, 0x1 ;  /* 0x00000001171a4836 */ /* 0x000fca0000000000 */
[----:B------:R-:W-:Y:S02]  /*1250*/  FSEL R16, R18, R16, P5 ;  /* 0x0000001012107208 */ /* 0x000fe40002800000 */
[----:B------:R-:W-:-:S06]  /*1260*/  FSEL R17, R19, R17, P5 ;  /* 0x0000001113117208 */ /* 0x000fcc0002800000 */
[----:B-1----:R-:W-:Y:S01]  /*1270*/  DSETP.GT.AND P6, PT, R16, R14, PT ;  /* 0x0000000e1000722a */ /* 0x002fe20003fc4000 */
[----:B------:R-:W-:-:S05]  /*1280*/  @P5 VIADD R26, R23, 0x2 ;  /* 0x00000002171a5836 */ /* 0x000fca0000000000 */
[----:B------:R-:W-:Y:S02]  /*1290*/  FSEL R16, R14, R16, P6 ;  /* 0x000000100e107208 */ /* 0x000fe40003000000 */
[----:B------:R-:W-:-:S06]  /*12a0*/  FSEL R17, R15, R17, P6 ;  /* 0x000000110f117208 */ /* 0x000fcc0003000000 */
[C---:B------:R-:W-:Y:S02]  /*12b0*/  @P6 VIADD R26, R23.reuse, 0x3 ;  /* 0x00000003171a6836 */ /* 0x040fe40000000000 */
[----:B------:R-:W-:-:S07]  /*12c0*/  VIADD R23, R23, 0x4 ;  /* 0x0000000417177836 */ /* 0x000fce0000000000 */
.L_x_9:
[----:B------:R-:W-:Y:S05]  /*12d0*/  @!P2 BRA `(.L_x_7) ;  /* 0x000000000070a947 */ /* 0x000fea0003800000 */
[----:B------:R-:W-:Y:S01]  /*12e0*/  R2UR UR4, R10 ;  /* 0x000000000a0472ca */ /* 0x000fe200000e0000 */
[----:B------:R-:W-:Y:S01]  /*12f0*/  IMAD.WIDE R12, R23, 0x4, R12 ;  /* 0x00000004170c7825 */ /* 0x000fe200078e020c */
[----:B------:R-:W-:-:S13]  /*1300*/  R2UR UR5, R11 ;  /* 0x000000000b0572ca */ /* 0x000fda00000e0000 */
[----:B------:R-:W2:Y:S01]  /*1310*/  LDG.E R18, desc[UR4][R12.64] ;  /* 0x000000040c127981 */ /* 0x000ea2000c1e1900 */
[----:B------:R-:W-:Y:S01]  /*1320*/  ISETP.NE.AND P3, PT, R20, 0x1, PT ;  /* 0x000000011400780c */ /* 0x000fe20003f65270 */
[----:B--2---:R-:W1:Y:S02]  /*1330*/  F2F.F64.F32 R14, R18 ;  /* 0x00000012000e7310 */ /* 0x004e640000201800 */
[----:B-1----:R-:W-:-:S06]  /*1340*/  DSETP.GT.AND P2, PT, R16, R14, PT ;  /* 0x0000000e1000722a */ /* 0x002fcc0003f44000 */
[----:B------:R-:W-:Y:S02]  /*1350*/  FSEL R14, R14, R16, P2 ;  /* 0x000000100e0e7208 */ /* 0x000fe40001000000 */
[----:B------:R-:W-:Y:S02]  /*1360*/  FSEL R15, R15, R17, P2 ;  /* 0x000000110f0f7208 */ /* 0x000fe40001000000 */
[----:B------:R-:W-:Y:S01]  /*1370*/  SEL R26, R23, R26, P2 ;  /* 0x0000001a171a7207 */ /* 0x000fe20001000000 */
[----:B------:R-:W-:Y:S06]  /*1380*/  @!P3 BRA `(.L_x_7) ;  /* 0x000000000044b947 */ /* 0x000fec0003800000 */
[----:B------:R-:W-:Y:S02]  /*1390*/  ISETP.NE.AND P4, PT, R20, 0x2, PT ;  /* 0x000000021400780c */ /* 0x000fe40003f85270 */
[----:B------:R-:W-:Y:S02]  /*13a0*/  R2UR UR4, R10 ;  /* 0x000000000a0472ca */ /* 0x000fe400000e0000 */
[----:B------:R-:W-:-:S09]  /*13b0*/  R2UR UR5, R11 ;  /* 0x000000000b0572ca */ /* 0x000fd200000e0000 */
[----:B------:R-:W-:Y:S02]  /*13c0*/  @P4 R2UR UR6, R10 ;  /* 0x000000000a0642ca */ /* 0x000fe400000e0000 */
[----:B------:R-:W-:Y:S02]  /*13d0*/  @P4 R2UR UR7, R11 ;  /* 0x000000000b0742ca */ /* 0x000fe400000e0000 */
[----:B------:R-:W2:Y:S11]  /*13e0*/  LDG.E R18, desc[UR4][R12.64+0x4] ;  /* 0x000004040c127981 */ /* 0x000eb6000c1e1900 */
[----:B------:R-:W3:Y:S01]  /*13f0*/  @P4 LDG.E R16, desc[UR6][R12.64+0x8] ;  /* 0x000008060c104981 */ /* 0x000ee2000c1e1900 */
[----:B------:R-:W-:Y:S01]  /*1400*/  PLOP3.LUT P5, PT, PT, PT, PT, 0x8, 0x80 ;  /* 0x000000000080781c */ /* 0x000fe20003fae170 */
[----:B--2---:R-:W1:Y:S08]  /*1410*/  F2F.F64.F32 R18, R18 ;  /* 0x0000001200127310 */ /* 0x004e700000201800 */
[----:B---3--:R-:W2:Y:S01]  /*1420*/  @P4 F2F.F64.F32 R16, R16 ;  /* 0x0000001000104310 */ /* 0x008ea20000201800 */
[----:B-1----:R-:W-:-:S06]  /*1430*/  DSETP.GT.AND P2, PT, R14, R18, PT ;  /* 0x000000120e00722a */ /* 0x002fcc0003f44000 */
[----:B------:R-:W-:Y:S02]  /*1440*/  FSEL R14, R18, R14, P2 ;  /* 0x0000000e120e7208 */ /* 0x000fe40001000000 */
[----:B------:R-:W-:-:S06]  /*1450*/  FSEL R15, R19, R15, P2 ;  /* 0x0000000f130f7208 */ /* 0x000fcc0001000000 */
[----:B--2---:R-:W-:Y:S01]  /*1460*/  @P4 DSETP.GT.AND P3, PT, R14, R16, PT ;  /* 0x000000100e00422a */ /* 0x004fe20003f64000 */
[----:B------:R-:W-:-:S05]  /*1470*/  @P2 VIADD R26, R23, 0x1 ;  /* 0x00000001171a2836 */ /* 0x000fca0000000000 */
[----:B------:R-:W-:-:S13]  /*1480*/  @P4 PLOP3.LUT P5, PT, P3, PT, PT, 0x80, 0x8 ;  /* 0x000000000008481c */ /* 0x000fda0001faf070 */
[----:B------:R-:W-:-:S07]  /*1490*/  @P5 VIADD R26, R23, 0x2 ;  /* 0x00000002171a5836 */ /* 0x000fce0000000000 */
.L_x_7:
[----:B------:R-:W2:Y:S01]  /*14a0*/  LDC.64 R12, c[0x0][0x390] ;  /* 0x0000e400ff0c7b82 */ /* 0x000ea20000000a00 */
[----:B------:R-:W3:Y:S01]  /*14b0*/  LDCU UR4, c[0x0][0x39c] ;  /* 0x00007380ff0477ac */ /* 0x000ee20008000800 */
[----:B------:R-:W-:Y:S01]  /*14c0*/  VIADD R8, R8, 0x1 ;  /* 0x0000000108087836 */ /* 0x000fe20000000000 */
[----:B------:R-:W-:Y:S02]  /*14d0*/  R2UR UR6, R10 ;  /* 0x000000000a0672ca */ /* 0x000fe400000e0000 */
[----:B------:R-:W-:Y:S02]  /*14e0*/  R2UR UR7, R11 ;  /* 0x000000000b0772ca */ /* 0x000fe400000e0000 */
[----:B------:R-:W-:Y:S01]  /*14f0*/  ISETP.NE.AND P2, PT, R8, 0x20, PT ;  /* 0x000000200800780c */ /* 0x000fe20003f45270 */
[----:B---3--:R-:W-:Y:S01]  /*1500*/  IMAD R15, R9, UR4, R0 ;  /* 0x00000004090f7c24 */ /* 0x008fe2000f8e0200 */
[----:B------:R-:W-:-:S03]  /*1510*/  I2FP.F32.U32 R9, R26 ;  /* 0x0000001a00097245 */ /* 0x000fc60000201000 */
[----:B--2---:R-:W-:-:S06]  /*1520*/  IMAD.WIDE R12, R15, 0x4, R12 ;  /* 0x000000040f0c7825 */ /* 0x004fcc00078e020c */
[----:B------:R2:W-:Y:S02]  /*1530*/  STG.E desc[UR6][R12.64], R9 ;  /* 0x000000090c007986 */ /* 0x0005e4000c101906 */
[----:B------:R-:W-:Y:S05]  /*1540*/  @!P2 EXIT ;  /* 0x000000000000a94d */ /* 0x000fea0003800000 */
[----:B------:R-:W-:Y:S01]  /*1550*/  ISETP.NE.AND P2, PT, R8, R2, PT ;  /* 0x000000020800720c */ /* 0x000fe20003f45270 */
[----:B--2---:R-:W-:-:S12]  /*1560*/  IMAD.IADD R9, R3, 0x1, R8 ;  /* 0x0000000103097824 */ /* 0x004fd800078e0208 */
[----:B------:R-:W-:Y:S05]  /*1570*/  @P2 BRA `(.L_x_10) ;  /* 0xfffffff000042947 */ /* 0x000fea000383ffff */
[----:B------:R-:W-:Y:S05]  /*1580*/  EXIT ;  /* 0x000000000000794d */ /* 0x000fea0003800000 */
.L_x_3:
[----:B------:R-:W1:Y:S02]  /*1590*/  LDCU UR4, c[0x0][0x398] ;  /* 0x00007300ff0477ac */ /* 0x000e640008000800 */
[----:B-1----:R-:W-:-:S05]  /*15a0*/  VIMNMX R4, PT, PT, R3, UR4, !PT ;  /* 0x0000000403047c48 */ /* 0x002fca000ffe0100 */
[----:B------:R-:W-:-:S05]  /*15b0*/  IMAD.IADD R4, R4, 0x1, -R3 ;  /* 0x0000000104047824 */ /* 0x000fca00078e0a03 */
[----:B------:R-:W-:-:S13]  /*15c0*/  ISETP.NE.AND P0, PT, R4, RZ, PT ;  /* 0x000000ff0400720c */ /* 0x000fda0003f05270 */
[----:B------:R-:W-:Y:S05]  /*15d0*/  @!P0 EXIT ;  /* 0x000000000000894d */ /* 0x000fea0003800000 */
[----:B------:R-:W1:Y:S01]  /*15e0*/  LDC R2, c[0x0][0x39c] ;  /* 0x0000e700ff027b82 */ /* 0x000e620000000800 */
[----:B------:R-:W-:Y:S02]  /*15f0*/  R2UR UR4, R10 ;  /* 0x000000000a0472ca */ /* 0x000fe400000e0000 */
[----:B------:R-:W-:Y:S02]  /*1600*/  R2UR UR5, R11 ;  /* 0x000000000b0572ca */ /* 0x000fe400000e0000 */
[----:B------:R-:W-:-:S03]  /*1610*/  ISETP.NE.AND P0, PT, R4, 0x1, PT ;  /* 0x000000010400780c */ /* 0x000fc60003f05270 */
[----:B------:R-:W2:Y:S01]  /*1620*/  LDC.64 R6, c[0x0][0x390] ;  /* 0x0000e400ff067b82 */ /* 0x000ea20000000a00 */
[----:B-1----:R-:W-:-:S04]  /*1630*/  IMAD R3, R3, R2, R0 ;  /* 0x0000000203037224 */ /* 0x002fc800078e0200 */
[----:B--2---:R-:W-:-:S05]  /*1640*/  IMAD.WIDE R6, R3, 0x4, R6 ;  /* 0x0000000403067825 */ /* 0x004fca00078e0206 */
[----:B------:R1:W-:Y:S01]  /*1650*/  STG.E desc[UR4][R6.64], RZ ;  /* 0x000000ff06007986 */ /* 0x0003e2000c101904 */
[----:B------:R-:W-:Y:S05]  /*1660*/  @!P0 EXIT ;  /* 0x000000000000894d */ /* 0x000fea0003800000 */
[----:B------:R-:W-:Y:S01]  /*1670*/  R2UR UR4, R10 ;  /* 0x000000000a0472ca */ /* 0x000fe200000e0000 */
[----:B-1----:R-:W-:Y:S01]  /*1680*/  IMAD.WIDE R6, R2, 0x4, R6 ;  /* 0x0000000402067825 */ /* 0x002fe200078e0206 */
[----:B------:R-:W-:Y:S02]  /*1690*/  R2UR UR5, R11 ;  /* 0x000000000b0572ca */ /* 0x000fe400000e0000 */
[----:B------:R-:W-:-:S11]  /*16a0*/  ISETP.NE.AND P0, PT, R4, 0x2, PT ;  /* 0x000000020400780c */ /* 0x000fd60003f05270 */
[----:B------:R1:W-:Y:S02]  /*16b0*/  STG.E desc[UR4][R6.64], RZ ;  /* 0x000000ff06007986 */ /* 0x0003e4000c101904 */
        /* <DEDUP_REMOVED lines=176> */
[----:B------:R-:W-:Y:S01]  /*21c0*/  IMAD.WIDE R2, R2, 0x4, R6 ;  /* 0x0000000402027825 */ /* 0x000fe200078e0206 */
[----:B------:R-:W-:-:S13]  /*21d0*/  R2UR UR5, R11 ;  /* 0x000000000b0572ca */ /* 0x000fda00000e0000 */
[----:B------:R-:W-:Y:S01]  /*21e0*/  STG.E desc[UR4][R2.64], RZ ;  /* 0x000000ff02007986 */ /* 0x000fe2000c101904 */
[----:B------:R-:W-:Y:S05]  /*21f0*/  EXIT ;  /* 0x000000000000794d */ /* 0x000fea0003800000 */
.L_x_11:
[----:B------:R-:W-:-:S00]  /*2200*/  BRA `(.L_x_11) ;  /* 0xfffffffc00fc7947 */ /* 0x000fc0000383ffff */
[----:B------:R-:W-:-:S00]  /*2210*/  NOP ;  /* 0x0000000000007918 */ /* 0x000fc00000000000 */
        /* <DEDUP_REMOVED lines=14> */
.L_x_17:


//--------------------- .text._Z14calcMatrixDist6MatrixS_S_ --------------------------
	.section	.text._Z14calcMatrixDist6MatrixS_S_,"ax",@progbits
	.align	128
        .global         _Z14calcMatrixDist6MatrixS_S_
        .type           _Z14calcMatrixDist6MatrixS_S_,@function
        .size           _Z14calcMatrixDist6MatrixS_S_,(.L_x_18 - _Z14calcMatrixDist6MatrixS_S_)
        .other          _Z14calcMatrixDist6MatrixS_S_,@"STO_CUDA_ENTRY STV_DEFAULT"
_Z14calcMatrixDist6MatrixS_S_:
.text._Z14calcMatrixDist6MatrixS_S_:
[----:B------:R-:W0:Y:S01]  /*0000*/  LDC R1, c[0x0][0x37c] ;  /* 0x0000df00ff017b82 */ /* 0x000e220000000800 */
[----:B------:R-:W1:Y:S01]  /*0010*/  LDCU UR4, c[0x0][0x38c] ;  /* 0x00007180ff0477ac */ /* 0x000e620008000800 */
[----:B------:R-:W1:Y:S01]  /*0020*/  LDCU UR5, c[0x0][0x39c] ;  /* 0x00007380ff0577ac */ /* 0x000e620008000800 */
[----:B------:R-:W2:Y:S01]  /*0030*/  LDCU.64 UR36, c[0x0][0x358] ;  /* 0x00006b00ff2477ac */ /* 0x000ea20008000a00 */
[----:B------:R-:W3:Y:S01]  /*0040*/  LDCU UR40, c[0x0][0x38c] ;  /* 0x00007180ff2877ac */ /* 0x000ee20008000800 */
[----:B------:R-:W4:Y:S01]  /*0050*/  LDCU.64 UR38, c[0x0][0x398] ;  /* 0x00007300ff2677ac */ /* 0x000f220008000a00 */
[----:B-1----:R-:W-:-:S09]  /*0060*/  UISETP.NE.AND UP0, UPT, UR4, UR5, UPT ;  /* 0x000000050400728c */ /* 0x002fd2000bf05270 */
[----:B--234-:R-:W-:Y:S05]  /*0070*/  BRA.U !UP0, `(.L_x_12) ;  /* 0x0000000108407547 */ /* 0x01cfea000b800000 */
[----:B------:R-:W-:Y:S01]  /*0080*/  MOV R0, 0x0 ;  /* 0x0000000000007802 */ /* 0x000fe20000000f00 */
[----:B------:R-:W1:Y:S01]  /*0090*/  LDCU.64 UR4, c[0x4][0x18] ;  /* 0x01000300ff0477ac */ /* 0x000e620008000a00 */
[----:B------:R-:W-:Y:S01]  /*00a0*/  HFMA2 R8, -RZ, RZ, 0, 1.0311603546142578125e-05 ;  /* 0x000000adff087431 */ /* 0x000fe200000001ff */
[----:B------:R-:W-:Y:S01]  /*00b0*/  MOV R12, 0x1 ;  /* 0x00000001000c7802 */ /* 0x000fe20000000f00 */
[----:B------:R2:W3:Y:S01]  /*00c0*/  LDC.64 R2, c[0x4][R0] ;  /* 0x0100000000027b82 */ /* 0x0004e20000000a00 */
[----:B------:R-:W4:Y:S01]  /*00d0*/  LDCU.64 UR6, c[0x4][0x20] ;  /* 0x01000400ff0677ac */ /* 0x000f220008000a00 */
[----:B------:R-:W-:Y:S01]  /*00e0*/  HFMA2 R13, -RZ, RZ, 0, 0 ;  /* 0x00000000ff0d7431 */ /* 0x000fe200000001ff */
[----:B------:R-:W5:Y:S01]  /*00f0*/  LDCU.64 UR8, c[0x4][0x8] ;  /* 0x01000100ff0877ac */ /* 0x000f620008000a00 */
[----:B-1----:R-:W-:Y:S02]  /*0100*/  MOV R4, UR4 ;  /* 0x0000000400047c02 */ /* 0x002fe40008000f00 */
[----:B------:R-:W-:-:S02]  /*0110*/  MOV R5, UR5 ;  /* 0x0000000500057c02 */ /* 0x000fc40008000f00 */
[----:B----4-:R-:W-:Y:S02]  /*0120*/  MOV R6, UR6 ;  /* 0x0000000600067c02 */ /* 0x010fe40008000f00 */
[----:B------:R-:W-:Y:S02]  /*0130*/  MOV R7, UR7 ;  /* 0x0000000700077c02 */ /* 0x000fe40008000f00 */
[----:B-----5:R-:W-:Y:S02]  /*0140*/  MOV R10, UR8 ;  /* 0x00000008000a7c02 */ /* 0x020fe40008000f00 */
[----:B--2---:R-:W-:-:S07]  /*0150*/  MOV R11, UR9 ;  /* 0x00000009000b7c02 */ /* 0x004fce0008000f00 */
[----:B------:R-:W-:-:S07]  /*0160*/  LEPC R20, `(.L_x_12) ;  /* 0x000000001014794e */ /* 0x000fce0000000000 */
[----:B0--3--:R-:W-:Y:S05]  /*0170*/  CALL.ABS.NOINC R2 ;  /* 0x0000000002007343 */ /* 0x009fea0003c00000 */
.L_x_12:
[----:B------:R-:W1:Y:S01]  /*0180*/  LDC R0, c[0x0][0x398] ;  /* 0x0000e600ff007b82 */ /* 0x000e620000000800 */
[----:B------:R-:W1:Y:S07]  /*0190*/  LDCU.64 UR4, c[0x0][0x3a8] ;  /* 0x00007500ff0477ac */ /* 0x000e6e0008000a00 */
[----:B------:R-:W2:Y:S01]  /*01a0*/  LDC R2, c[0x0][0x388] ;  /* 0x0000e200ff027b82 */ /* 0x000ea20000000800 */
[----:B-1----:R-:W-:Y:S02]  /*01b0*/  ISETP.NE.AND P0, PT, R0, UR5, PT ;  /* 0x0000000500007c0c */ /* 0x002fe4000bf05270 */
[----:B--2---:R-:W-:-:S13]  /*01c0*/  ISETP.EQ.AND P1, PT, R2, UR4, PT ;  /* 0x0000000402007c0c */ /* 0x004fda000bf22270 */
[----:B------:R-:W-:Y:S05]  /*01d0*/  @!P0 BRA P1, `(.L_x_13) ;  /* 0x0000000000408947 */ /* 0x000fea0000800000 */
[----:B------:R-:W-:Y:S01]  /*01e0*/  MOV R0, 0x0 ;  /* 0x0000000000007802 */ /* 0x000fe20000000f00 */
[----:B------:R-:W1:Y:S01]  /*01f0*/  LDCU.64 UR4, c[0x4][0x28] ;  /* 0x01000500ff0477ac */ /* 0x000e620008000a00 */
[----:B------:R-:W-:Y:S01]  /*0200*/  HFMA2 R8, -RZ, RZ, 0, 1.037120819091796875e-05 ;  /* 0x000000aeff087431 */ /* 0x000fe200000001ff */
        /* <DEDUP_REMOVED lines=13> */
.L_x_13:
[----:B------:R-:W1:Y:S01]  /*02e0*/  LDCU UR7, c[0x0][0x38c] ;  /* 0x00007180ff0777ac */ /* 0x000e620008000800 */
[----:B------:R-:W2:Y:S01]  /*02f0*/  S2R R28, SR_CTAID.X ;  /* 0x00000000001c7919 */ /* 0x000ea20000002500 */
[----:B------:R-:W3:Y:S01]  /*0300*/  LDC.64 R2, c[0x0][0x3a8] ;  /* 0x0000ea00ff027b82 */ /* 0x000ee20000000a00 */
[----:B------:R-:W-:Y:S01]  /*0310*/  MOV R8, RZ ;  /* 0x000000ff00087202 */ /* 0x000fe20000000f00 */
[----:B------:R-:W2:Y:S01]  /*0320*/  S2R R5, SR_TID.X ;  /* 0x0000000000057919 */ /* 0x000ea20000002100 */
[----:B------:R-:W4:Y:S01]  /*0330*/  S2R R20, SR_CTAID.Y ;  /* 0x0000000000147919 */ /* 0x000f220000002600 */
[----:B------:R-:W4:Y:S01]  /*0340*/  S2R R25, SR_TID.Y ;  /* 0x0000000000197919 */ /* 0x000f220000002200 */
[----:B-1----:R-:W-:-:S05]  /*0350*/  I2FP.F32.S32 R0, UR7 ;  /* 0x0000000700007c45 */ /* 0x002fca0008201400 */
[----:B------:R-:W-:-:S06]  /*0360*/  FMUL R4, R0, 0.03125 ;  /* 0x3d00000000047820 */ /* 0x000fcc0000400000 */
[----:B------:R-:W1:Y:S01]  /*0370*/  F2I.CEIL.NTZ R4, R4 ;  /* 0x0000000400047305 */ /* 0x000e62000020b100 */
[----:B--2---:R-:W-:-:S04]  /*0380*/  LEA R0, R28, R5, 0x5 ;  /* 0x000000051c007211 */ /* 0x004fc800078e28ff */
[----:B---3--:R-:W-:Y:S02]  /*0390*/  ISETP.GE.AND P0, PT, R0, R3, PT ;  /* 0x000000030000720c */ /* 0x008fe40003f06270 */
[----:B-1----:R-:W-:Y:S02]  /*03a0*/  ISETP.GE.AND P1, PT, R4, 0x1, PT ;  /* 0x000000010400780c */ /* 0x002fe40003f26270 */
[----:B----4-:R-:W-:-:S04]  /*03b0*/  LEA R20, R20, R25, 0x5 ;  /* 0x0000001914147211 */ /* 0x010fc800078e28ff */
[----:B------:R-:W-:-:S07]  /*03c0*/  ISETP.GE.OR P0, PT, R20, R2, P0 ;  /* 0x000000021400720c */ /* 0x000fce0000706670 */
[----:B------:R-:W-:Y:S06]  /*03d0*/  @!P1 BRA `(.L_x_14) ;  /* 0x0000000400e49947 */ /* 0x000fec0003800000 */
[----:B------:R-:W1:Y:S01]  /*03e0*/  S2UR UR6, SR_CgaCtaId ;  /* 0x00000000000679c3 */ /* 0x000e620000008800 */
[----:B------:R-:W2:Y:S01]  /*03f0*/  LDCU UR9, c[0x0][0x388] ;  /* 0x00007100ff0977ac */ /* 0x000ea20008000800 */
[----:B------:R-:W-:Y:S01]  /*0400*/  LEA R28, R28, R25, 0x5 ;  /* 0x000000191c1c7211 */ /* 0x000fe200078e28ff */
[----:B------:R-:W-:Y:S01]  /*0410*/  HFMA2 R8, -RZ, RZ, 0, 0 ;  /* 0x00000000ff087431 */ /* 0x000fe200000001ff */
[----:B------:R-:W-:Y:S01]  /*0420*/  IADD3 R23, PT, PT, -R4, RZ, RZ ;  /* 0x000000ff04177210 */ /* 0x000fe20007ffe1ff */
[----:B------:R-:W3:Y:S01]  /*0430*/  LDCU UR8, c[0x0][0x39c] ;  /* 0x00007380ff0877ac */ /* 0x000ee20008000800 */
[C-C-:B------:R-:W-:Y:S01]  /*0440*/  IMAD R22, R20.reuse, UR7, R5.reuse ;  /* 0x0000000714167c24 */ /* 0x140fe2000f8e0205 */
[----:B------:R-:W-:Y:S01]  /*0450*/  MOV R2, R5 ;  /* 0x0000000500027202 */ /* 0x000fe20000000f00 */
[----:B------:R-:W4:Y:S01]  /*0460*/  LDC.64 R30, c[0x0][0x380] ;  /* 0x0000e000ff1e7b82 */ /* 0x000f220000000a00 */
[----:B------:R-:W-:Y:S02]  /*0470*/  UMOV UR4, 0x400 ;  /* 0x0000040000047882 */ /* 0x000fe40000000000 */
[----:B------:R-:W-:Y:S01]  /*0480*/  UIADD3 UR5, UPT, UPT, UR4, 0x1000, URZ ;  /* 0x0000100004057890 */ /* 0x000fe2000fffe0ff */
[----:B--2---:R-:W-:Y:S01]  /*0490*/  ISETP.GE.AND P2, PT, R20, UR9, PT ;  /* 0x0000000914007c0c */ /* 0x004fe2000bf46270 */
[----:B---3--:R-:W-:Y:S01]  /*04a0*/  IMAD R21, R28, UR8, R5 ;  /* 0x000000081c157c24 */ /* 0x008fe2000f8e0205 */
[----:B-1----:R-:W-:-:S02]  /*04b0*/  ULEA UR4, UR6, UR4, 0x18 ;  /* 0x0000000406047291 */ /* 0x002fc4000f8ec0ff */
[----:B------:R-:W-:-:S04]  /*04c0*/  ULEA UR5, UR6, UR5, 0x18 ;  /* 0x0000000506057291 */ /* 0x000fc8000f8ec0ff */
[C---:B------:R-:W-:Y:S02]  /*04d0*/  LEA R27, R25.reuse, UR4, 0x7 ;  /* 0x00000004191b7c11 */ /* 0x040fe4000f8e38ff */
[----:B------:R-:W-:Y:S02]  /*04e0*/  LEA R25, R25, UR5, 0x7 ;  /* 0x0000000519197c11 */ /* 0x000fe4000f8e38ff */
[C---:B------:R-:W-:Y:S02]  /*04f0*/  LEA R26, R5.reuse, R27, 0x2 ;  /* 0x0000001b051a7211 */ /* 0x040fe400078e10ff */
[C---:B------:R-:W-:Y:S02]  /*0500*/  LEA R25, R5.reuse, R25, 0x2 ;  /* 0x0000001905197211 */ /* 0x040fe400078e10ff */
[----:B------:R-:W-:-:S07]  /*0510*/  LEA R24, R5, UR5, 0x7 ;  /* 0x0000000505187c11 */ /* 0x000fce000f8e38ff */
.L_x_15:
[----:B------:R-:W1:Y:S01]  /*0520*/  LDC.64 R4, c[0x0][0x390] ;  /* 0x0000e400ff047b82 */ /* 0x000e620000000a00 */
[----:B------:R-:W-:Y:S01]  /*0530*/  ISETP.GE.AND P1, PT, R28, UR38, PT ;  /* 0x000000261c007c0c */ /* 0x000fe2000bf26270 */
[----:B----4-:R-:W-:Y:S01]  /*0540*/  IMAD.WIDE R6, R22, 0x4, R30 ;  /* 0x0000000416067825 */ /* 0x010fe200078e021e */
[C---:B------:R-:W-:Y:S02]  /*0550*/  ISETP.GE.OR P3, PT, R2.reuse, UR40, P2 ;  /* 0x0000002802007c0c */ /* 0x040fe40009766670 */
[----:B------:R-:W-:Y:S02]  /*0560*/  ISETP.GE.OR P1, PT, R2, UR39, P1 ;  /* 0x0000002702007c0c */ /* 0x000fe40008f26670 */
[----:B------:R-:W-:Y:S02]  /*0570*/  MOV R9, RZ ;  /* 0x000000ff00097202 */ /* 0x000fe40000000f00 */
[----:B------:R-:W-:-:S07]  /*0580*/  MOV R32, RZ ;  /* 0x000000ff00207202 */ /* 0x000fce0000000f00 */
[----:B------:R-:W2:Y:S01]  /*0590*/  @!P3 LDG.E R9, desc[UR36][R6.64] ;  /* 0x000000240609b981 */ /* 0x000ea2000c1e1900 */
[----:B-1----:R-:W-:-:S05]  /*05a0*/  IMAD.WIDE R4, R21, 0x4, R4 ;  /* 0x0000000415047825 */ /* 0x002fca00078e0204 */
[----:B------:R-:W3:Y:S01]  /*05b0*/  @!P1 LDG.E R32, desc[UR36][R4.64] ;  /* 0x0000002404209981 */ /* 0x000ee2000c1e1900 */
[----:B------:R-:W-:Y:S05]  /*05c0*/  WARPSYNC.ALL ;  /* 0x0000000000007948 */ /* 0x000fea0003800000 */
[----:B--2---:R-:W-:Y:S04]  /*05d0*/  STS [R26], R9 ;  /* 0x000000091a007388 */ /* 0x004fe80000000800 */
[----:B---3--:R-:W-:Y:S01]  /*05e0*/  STS [R25], R32 ;  /* 0x0000002019007388 */ /* 0x008fe20000000800 */
[----:B------:R-:W-:Y:S06]  /*05f0*/  BAR.SYNC.DEFER_BLOCKING 0x0 ;  /* 0x0000000000007b1d */ /* 0x000fec0000010000 */
[----:B------:R-:W-:Y:S04]  /*0600*/  LDS.128 R12, [R27] ;  /* 0x000000001b0c7984 */ /* 0x000fe80000000c00 */
[----:B------:R-:W1:Y:S04]  /*0610*/  LDS.128 R16, [R24] ;  /* 0x0000000018107984 */ /* 0x000e680000000c00 */
[----:B------:R-:W-:Y:S01]  /*0620*/  LDS.128 R4, [R27+0x10] ;  /* 0x000010001b047984 */ /* 0x000fe20000000c00 */
[----:B-1----:R-:W-:Y:S01]  /*0630*/  FADD R11, R12, -R16 ;  /* 0x800000100c0b7221 */ /* 0x002fe20000000000 */
[----:B------:R-:W-:-:S03]  /*0640*/  FADD R13, R13, -R17 ;  /* 0x800000110d0d7221 */ /* 0x000fc60000000000 */
[----:B------:R-:W-:-:S04]  /*0650*/  FFMA R8, R11, R11, R8 ;  /* 0x0000000b0b087223 */ /* 0x000fc80000000008 */
[----:B------:R-:W-:Y:S02]  /*0660*/  FFMA R13, R13, R13, R8 ;  /* 0x0000000d0d0d7223 */ /* 0x000fe40000000008 */
[----:B------:R-:W1:Y:S01]  /*0670*/  LDS.128 R8, [R24+0x10] ;  /* 0x0000100018087984 */ /* 0x000e620000000c00 */
[----:B------:R-:W-:Y:S01]  /*0680*/  FADD R14, R14, -R18 ;  /* 0x800000120e0e7221 */ /* 0x000fe20000000000 */
[----:B------:R-:W-:Y:S02]  /*0690*/  FADD R12, R15, -R19 ;  /* 0x800000130f0c7221 */ /* 0x000fe40000000000 */
[----:B------:R-:W-:Y:S01]  /*06a0*/  LDS.128 R16, [R24+0x20] ;  /* 0x0000200018107984 */ /* 0x000fe20000000c00 */
[----:B------:R-:W-:-:S04]  /*06b0*/  FFMA R13, R14, R14, R13 ;  /* 0x0000000e0e0d7223 */ /* 0x000fc8000000000d */
[----:B------:R-:W-:Y:S01]  /*06c0*/  FFMA R13, R12, R12, R13 ;  /* 0x0000000c0c0d7223 */ /* 0x000fe2000000000d */
[----:B-1----:R-:W-:-:S04]  /*06d0*/  FADD R4, R4, -R8 ;  /* 0x8000000804047221 */ /* 0x002fc80000000000 */
[----:B------:R-:W-:Y:S02]  /*06e0*/  FFMA R4, R4, R4, R13 ;  /* 0x0000000404047223 */ /* 0x000fe4000000000d */
[----:B------:R-:W1:Y:S01]  /*06f0*/  LDS.128 R12, [R27+0x20] ;  /* 0x000020001b0c7984 */ /* 0x000e620000000c00 */
[----:B------:R-:W-:Y:S01]  /*0700*/  FADD R5, R5, -R9 ;  /* 0x8000000905057221 */ /* 0x000fe20000000000 */
[----:B------:R-:W-:-:S03]  /*0710*/  FADD R9, R6, -R10 ;  /* 0x8000000a06097221 */ /* 0x000fc60000000000 */
[----:B------:R-:W-:Y:S01]  /*0720*/  FFMA R4, R5, R5, R4 ;  /* 0x0000000505047223 */ /* 0x000fe20000000004 */
[----:B------:R-:W-:-:S03]  /*0730*/  FADD R7, R7, -R11 ;  /* 0x8000000b07077221 */ /* 0x000fc60000000000 */
[----:B------:R-:W-:-:S04]  /*0740*/  FFMA R4, R9, R9, R4 ;  /* 0x0000000909047223 */ /* 0x000fc80000000004 */
[----:B------:R-:W-:Y:S01]  /*0750*/  FFMA R4, R7, R7, R4 ;  /* 0x0000000707047223 */ /* 0x000fe20000000004 */
[----:B-1----:R-:W-:Y:S01]  /*0760*/  FADD R5, R12, -R16 ;  /* 0x800000100c057221 */ /* 0x002fe20000000000 */
[----:B------:R-:W-:-:S03]  /*0770*/  FADD R13, R13, -R17 ;  /* 0x800000110d0d7221 */ /* 0x000fc60000000000 */
[----:B------:R-:W-:Y:S02]  /*0780*/  FFMA R8, R5, R5, R4 ;  /* 0x0000000505087223 */ /* 0x000fe40000000004 */
[----:B------:R-:W-:Y:S02]  /*0790*/  LDS.128 R4, [R27+0x30] ;  /* 0x000030001b047984 */ /* 0x000fe40000000c00 */
        /* <DEDUP_REMOVED lines=43> */
[----:B------:R-:W-:Y:S01]  /*0a50*/  FADD R12, R15, -R19 ;  /* 0x800000130f0c7221 */ /* 0x000fe20000000000 */
[----:B------:R-:W-:Y:S02]  /*0a60*/  IADD3 R23, PT, PT, R23, 0x1, RZ ;  /* 0x0000000117177810 */ /* 0x000fe40007ffe0ff */
[----:B------:R-:W-:Y:S01]  /*0a70*/  FFMA R13, R14, R14, R13 ;  /* 0x0000000e0e0d7223 */ /* 0x000fe2000000000d */
[----:B------:R-:W-:Y:S01]  /*0a80*/  BAR.SYNC.DEFER_BLOCKING 0x0 ;  /* 0x0000000000007b1d */ /* 0x000fe20000010000 */
[----:B------:R-:W-:-:S02]  /*0a90*/  ISETP.NE.AND P1, PT, R23, RZ, PT ;  /* 0x000000ff1700720c */ /* 0x000fc40003f25270 */
[----:B------:R-:W-:Y:S01]  /*0aa0*/  FFMA R13, R12, R12, R13 ;  /* 0x0000000c0c0d7223 */ /* 0x000fe2000000000d */
[----:B------:R-:W-:Y:S02]  /*0ab0*/  IADD3 R22, PT, PT, R22, 0x20, RZ ;  /* 0x0000002016167810 */ /* 0x000fe40007ffe0ff */
[----:B------:R-:W-:Y:S02]  /*0ac0*/  IADD3 R2, PT, PT, R2, 0x20, RZ ;  /* 0x0000002002027810 */ /* 0x000fe40007ffe0ff */
[----:B------:R-:W-:Y:S01]  /*0ad0*/  IADD3 R21, PT, PT, R21, 0x20, RZ ;  /* 0x0000002015157810 */ /* 0x000fe20007ffe0ff */
[----:B-1----:R-:W-:Y:S01]  /*0ae0*/  FADD R4, R4, -R8 ;  /* 0x8000000804047221 */ /* 0x002fe20000000000 */
[----:B------:R-:W-:-:S03]  /*0af0*/  FADD R8, R5, -R9 ;  /* 0x8000000905087221 */ /* 0x000fc60000000000 */
[----:B------:R-:W-:Y:S01]  /*0b00*/  FFMA R13, R4, R4, R13 ;  /* 0x00000004040d7223 */ /* 0x000fe2000000000d */
[----:B------:R-:W-:-:S03]  /*0b10*/  FADD R6, R6, -R10 ;  /* 0x8000000a06067221 */ /* 0x000fc60000000000 */
[----:B------:R-:W-:Y:S01]  /*0b20*/  FFMA R13, R8, R8, R13 ;  /* 0x00000008080d7223 */ /* 0x000fe2000000000d */
[----:B------:R-:W-:-:S03]  /*0b30*/  FADD R8, R7, -R11 ;  /* 0x8000000b07087221 */ /* 0x000fc60000000000 */
[----:B------:R-:W-:-:S04]  /*0b40*/  FFMA R13, R6, R6, R13 ;  /* 0x00000006060d7223 */ /* 0x000fc8000000000d */
[----:B------:R-:W-:Y:S01]  /*0b50*/  FFMA R8, R8, R8, R13 ;  /* 0x0000000808087223 */ /* 0x000fe2000000000d */
[----:B------:R-:W-:Y:S06]  /*0b60*/  @P1 BRA `(.L_x_15) ;  /* 0xfffffff8006c1947 */ /* 0x000fec000383ffff */
.L_x_14:
[----:B------:R-:W-:Y:S05]  /*0b70*/  @P0 EXIT ;  /* 0x000000000000094d */ /* 0x000fea0003800000 */
[----:B------:R-:W1:Y:S01]  /*0b80*/  LDC.64 R4, c[0x0][0x3a0] ;  /* 0x0000e800ff047b82 */ /* 0x000e620000000a00 */
[----:B------:R-:W-:-:S04]  /*0b90*/  IMAD R3, R20, R3, R0 ;  /* 0x0000000314037224 */ /* 0x000fc800078e0200 */
[----:B-1----:R-:W-:-:S05]  /*0ba0*/  IMAD.WIDE.U32 R2, R3, 0x4, R4 ;  /* 0x0000000403027825 */ /* 0x002fca00078e0004 */
[----:B------:R-:W-:Y:S01]  /*0bb0*/  STG.E desc[UR36][R2.64], R8 ;  /* 0x0000000802007986 */ /* 0x000fe2000c101924 */
[----:B------:R-:W-:Y:S05]  /*0bc0*/  EXIT ;  /* 0x000000000000794d */ /* 0x000fea0003800000 */
.L_x_16:
        /* <DEDUP_REMOVED lines=11> */
.L_x_18:


//--------------------- .nv.global.init           --------------------------
	.section	.nv.global.init,"aw",@progbits
.nv.global.init:
	.type		$str$5,@object
	.size		$str$5,($str - $str$5)
$str$5:
        /*0000*/ 	.byte	0x72, 0x65, 0x74, 0x2e, 0x77, 0x69, 0x64, 0x74, 0x68, 0x20, 0x3d, 0x3d, 0x20, 0x6e, 0x75, 0x6d
        /*0010*/ 	.byte	0x00
	.type		$str,@object
	.size		$str,($str$3 - $str)
$str:
        /*0011*/ 	.byte	0x4d, 0x2e, 0x77, 0x69, 0x64, 0x74, 0x68, 0x20, 0x3d, 0x3d, 0x20, 0x4e, 0x2e, 0x77, 0x69, 0x64
        /*0021*/ 	.byte	0x74, 0x68, 0x00
	.type		$str$3,@object
	.size		$str$3,($str$4 - $str$3)
$str$3:
        /*0024*/ 	.byte	0x64, 0x69, 0x73, 0x74, 0x2e, 0x77, 0x69, 0x64, 0x74, 0x68, 0x20, 0x3d, 0x3d, 0x20, 0x70, 0x73
        /*0034*/ 	.byte	0x69, 0x2a, 0x6e, 0x75, 0x6d, 0x00
	.type		$str$4,@object
	.size		$str$4,($str$1 - $str$4)
$str$4:
        /*003a*/ 	.byte	0x72, 0x65, 0x74, 0x2e, 0x68, 0x65, 0x69, 0x67, 0x68, 0x74, 0x20, 0x3d, 0x3d, 0x20, 0x64, 0x69
        /*004a*/ 	.byte	0x73, 0x74, 0x2e, 0x68, 0x65, 0x69, 0x67, 0x68, 0x74, 0x00
	.type		$str$1,@object
	.size		$str$1,(__unnamed_1 - $str$1)
$str$1:
        /*0054*/ 	.byte	0x2f, 0x74, 0x6d, 0x70, 0x2f, 0x73, 0x61, 0x73, 0x73, 0x5f, 0x63, 0x75, 0x5f, 0x6a, 0x7a, 0x74
        /*0064*/ 	.byte	0x69, 0x63, 0x34, 0x66, 0x30, 0x2f, 0x6b, 0x2e, 0x63, 0x75, 0x00
	.type		__unnamed_1,@object
	.size		__unnamed_1,($str$2 - __unnamed_1)
__unnamed_1:
        /*006f*/ 	.byte	0x76, 0x6f, 0x69, 0x64, 0x20, 0x63, 0x61, 0x6c, 0x63, 0x4d, 0x61, 0x74, 0x72, 0x69, 0x78, 0x44
        /*007f*/ 	.byte	0x69, 0x73, 0x74, 0x28, 0x4d, 0x61, 0x74, 0x72, 0x69, 0x78, 0x2c, 0x20, 0x4d, 0x61, 0x74, 0x72
        /*008f*/ 	.byte	0x69, 0x78, 0x2c, 0x20, 0x4d, 0x61, 0x74, 0x72, 0x69, 0x78, 0x29, 0x00
	.type		$str$2,@object
	.size		$str$2,(__unnamed_2 - $str$2)
$str$2:
        /*009b*/ 	.byte	0x50, 0x2e, 0x68, 0x65, 0x69, 0x67, 0x68, 0x74, 0x20, 0x3d, 0x3d, 0x20, 0x4d, 0x2e, 0x68, 0x65
        /*00ab*/ 	.byte	0x69, 0x67, 0x68, 0x74, 0x20, 0x26, 0x26, 0x20, 0x50, 0x2e, 0x77, 0x69, 0x64, 0x74, 0x68, 0x20
        /*00bb*/ 	.byte	0x3d, 0x3d, 0x20, 0x4e, 0x2e, 0x68, 0x65, 0x69, 0x67, 0x68, 0x74, 0x00
	.type		__unnamed_2,@object
	.size		__unnamed_2,(.L_1 - __unnamed_2)
__unnamed_2:
        /*00c7*/ 	.byte	0x76, 0x6f, 0x69, 0x64, 0x20, 0x66, 0x69, 0x6e, 0x64, 0x4d, 0x69, 0x6e, 0x44, 0x69, 0x73, 0x74
        /*00d7*/ 	.byte	0x49, 0x64, 0x78, 0x28, 0x4d, 0x61, 0x74, 0x72, 0x69, 0x78, 0x2c, 0x20, 0x4d, 0x61, 0x74, 0x72
        /*00e7*/ 	.byte	0x69, 0x78, 0x2c, 0x20, 0x69, 0x6e, 0x74, 0x2c, 0x20, 0x69, 0x6e, 0x74, 0x29, 0x00
.L_1:


//--------------------- .nv.shared.reserved.0     --------------------------
	.section	.nv.shared.reserved.0,"aw",@nobits
	.weak		__nv_reservedSMEM_offset_0_alias
	.size		__nv_reservedSMEM_offset_0_alias, 0, 64
	.other		__nv_reservedSMEM_offset_0_alias,@"STO_CUDA_RESERVED_SHARED STV_DEFAULT"
__nv_reservedSMEM_offset_0_alias:
	.zero		0
	.zero		64


//--------------------- .nv.shared._Z14calcMatrixDist6MatrixS_S_ --------------------------
	.section	.nv.shared._Z14calcMatrixDist6MatrixS_S_,"aw",@nobits
	.sectionflags	@""
	.align	4
.nv.shared._Z14calcMatrixDist6MatrixS_S_:
	.zero		9216


//--------------------- .nv.constant0._Z14findMinDistIdx6MatrixS_ii --------------------------
	.section	.nv.constant0._Z14findMinDistIdx6MatrixS_ii,"a",@progbits
	.sectionflags	@""
	.align	4
.nv.constant0._Z14findMinDistIdx6MatrixS_ii:
	.zero		936


//--------------------- .nv.constant0._Z14calcMatrixDist6MatrixS_S_ --------------------------
	.section	.nv.constant0._Z14calcMatrixDist6MatrixS_S_,"a",@progbits
	.sectionflags	@""
	.align	4
.nv.constant0._Z14calcMatrixDist6MatrixS_S_:
	.zero		944


//--------------------- SYMBOLS --------------------------

	.type		.nv.reservedSmem.offset0,@object
	.size		.nv.reservedSmem.offset0,0x4
	.type		.nv.reservedSmem.cap,@object
	.size		.nv.reservedSmem.cap,0x4
	.type		__assertfail,@function
